//
// Generated by NVIDIA NVVM Compiler
//
// Compiler Build ID: CL-36424714
// Cuda compilation tools, release 13.0, V13.0.88
// Based on NVVM 20.0.0
//

.version 9.0
.target sm_100
.address_size 64

.extern .shared .align 16 .b8 _ZN36_GLOBAL__N__d3bf2a2d_4_k_cu_772a7f141sE[];

.entry _ZN36_GLOBAL__N__d3bf2a2d_4_k_cu_772a7f1415csr_spmv_kernelEiPKiS1_PKfS3_Pf(
	.param .u32 _ZN36_GLOBAL__N__d3bf2a2d_4_k_cu_772a7f1415csr_spmv_kernelEiPKiS1_PKfS3_Pf_param_0,
	.param .u64 .ptr .align 1 _ZN36_GLOBAL__N__d3bf2a2d_4_k_cu_772a7f1415csr_spmv_kernelEiPKiS1_PKfS3_Pf_param_1,
	.param .u64 .ptr .align 1 _ZN36_GLOBAL__N__d3bf2a2d_4_k_cu_772a7f1415csr_spmv_kernelEiPKiS1_PKfS3_Pf_param_2,
	.param .u64 .ptr .align 1 _ZN36_GLOBAL__N__d3bf2a2d_4_k_cu_772a7f1415csr_spmv_kernelEiPKiS1_PKfS3_Pf_param_3,
	.param .u64 .ptr .align 1 _ZN36_GLOBAL__N__d3bf2a2d_4_k_cu_772a7f1415csr_spmv_kernelEiPKiS1_PKfS3_Pf_param_4,
	.param .u64 .ptr .align 1 _ZN36_GLOBAL__N__d3bf2a2d_4_k_cu_772a7f1415csr_spmv_kernelEiPKiS1_PKfS3_Pf_param_5
)
{
	.reg .pred 	%p<11>;
	.reg .b32 	%r<65>;
	.reg .b32 	%f<112>;
	.reg .b64 	%rd<87>;

	ld.param.u32 	%r23, [_ZN36_GLOBAL__N__d3bf2a2d_4_k_cu_772a7f1415csr_spmv_kernelEiPKiS1_PKfS3_Pf_param_0];
	ld.param.u64 	%rd6, [_ZN36_GLOBAL__N__d3bf2a2d_4_k_cu_772a7f1415csr_spmv_kernelEiPKiS1_PKfS3_Pf_param_1];
	ld.param.u64 	%rd8, [_ZN36_GLOBAL__N__d3bf2a2d_4_k_cu_772a7f1415csr_spmv_kernelEiPKiS1_PKfS3_Pf_param_2];
	ld.param.u64 	%rd9, [_ZN36_GLOBAL__N__d3bf2a2d_4_k_cu_772a7f1415csr_spmv_kernelEiPKiS1_PKfS3_Pf_param_3];
	ld.param.u64 	%rd10, [_ZN36_GLOBAL__N__d3bf2a2d_4_k_cu_772a7f1415csr_spmv_kernelEiPKiS1_PKfS3_Pf_param_4];
	ld.param.u64 	%rd7, [_ZN36_GLOBAL__N__d3bf2a2d_4_k_cu_772a7f1415csr_spmv_kernelEiPKiS1_PKfS3_Pf_param_5];
	cvta.to.global.u64 	%rd1, %rd10;
	cvta.to.global.u64 	%rd2, %rd8;
	cvta.to.global.u64 	%rd3, %rd9;
	mov.u32 	%r24, %ctaid.x;
	mov.u32 	%r25, %ntid.x;
	mov.u32 	%r26, %tid.x;
	mad.lo.s32 	%r1, %r24, %r25, %r26;
	setp.ge.s32 	%p1, %r1, %r23;
	@%p1 bra 	$L__BB0_15;
	cvta.to.global.u64 	%rd11, %rd6;
	mul.wide.s32 	%rd12, %r1, 4;
	add.s64 	%rd13, %rd11, %rd12;
	ld.global.u32 	%r60, [%rd13];
	ld.global.u32 	%r3, [%rd13+4];
	setp.ge.s32 	%p2, %r60, %r3;
	mov.f32 	%f111, 0f00000000;
	@%p2 bra 	$L__BB0_14;
	sub.s32 	%r4, %r3, %r60;
	and.b32  	%r5, %r4, 15;
	sub.s32 	%r27, %r60, %r3;
	setp.gt.u32 	%p3, %r27, -16;
	mov.f32 	%f111, 0f00000000;
	@%p3 bra 	$L__BB0_5;
	and.b32  	%r28, %r4, -16;
	neg.s32 	%r58, %r28;
	add.s64 	%rd4, %rd3, 32;
	add.s64 	%rd5, %rd2, 32;
	mov.f32 	%f111, 0f00000000;
$L__BB0_4:
	.pragma "nounroll";
	mul.wide.s32 	%rd14, %r60, 4;
	add.s64 	%rd15, %rd4, %rd14;
	add.s64 	%rd16, %rd5, %rd14;
	ld.global.f32 	%f18, [%rd15+-32];
	ld.global.u32 	%r29, [%rd16+-32];
	mul.wide.s32 	%rd17, %r29, 4;
	add.s64 	%rd18, %rd1, %rd17;
	ld.global.f32 	%f19, [%rd18];
	fma.rn.f32 	%f20, %f18, %f19, %f111;
	ld.global.f32 	%f21, [%rd15+-28];
	ld.global.u32 	%r30, [%rd16+-28];
	mul.wide.s32 	%rd19, %r30, 4;
	add.s64 	%rd20, %rd1, %rd19;
	ld.global.f32 	%f22, [%rd20];
	fma.rn.f32 	%f23, %f21, %f22, %f20;
	ld.global.f32 	%f24, [%rd15+-24];
	ld.global.u32 	%r31, [%rd16+-24];
	mul.wide.s32 	%rd21, %r31, 4;
	add.s64 	%rd22, %rd1, %rd21;
	ld.global.f32 	%f25, [%rd22];
	fma.rn.f32 	%f26, %f24, %f25, %f23;
	ld.global.f32 	%f27, [%rd15+-20];
	ld.global.u32 	%r32, [%rd16+-20];
	mul.wide.s32 	%rd23, %r32, 4;
	add.s64 	%rd24, %rd1, %rd23;
	ld.global.f32 	%f28, [%rd24];
	fma.rn.f32 	%f29, %f27, %f28, %f26;
	ld.global.f32 	%f30, [%rd15+-16];
	ld.global.u32 	%r33, [%rd16+-16];
	mul.wide.s32 	%rd25, %r33, 4;
	add.s64 	%rd26, %rd1, %rd25;
	ld.global.f32 	%f31, [%rd26];
	fma.rn.f32 	%f32, %f30, %f31, %f29;
	ld.global.f32 	%f33, [%rd15+-12];
	ld.global.u32 	%r34, [%rd16+-12];
	mul.wide.s32 	%rd27, %r34, 4;
	add.s64 	%rd28, %rd1, %rd27;
	ld.global.f32 	%f34, [%rd28];
	fma.rn.f32 	%f35, %f33, %f34, %f32;
	ld.global.f32 	%f36, [%rd15+-8];
	ld.global.u32 	%r35, [%rd16+-8];
	mul.wide.s32 	%rd29, %r35, 4;
	add.s64 	%rd30, %rd1, %rd29;
	ld.global.f32 	%f37, [%rd30];
	fma.rn.f32 	%f38, %f36, %f37, %f35;
	ld.global.f32 	%f39, [%rd15+-4];
	ld.global.u32 	%r36, [%rd16+-4];
	mul.wide.s32 	%rd31, %r36, 4;
	add.s64 	%rd32, %rd1, %rd31;
	ld.global.f32 	%f40, [%rd32];
	fma.rn.f32 	%f41, %f39, %f40, %f38;
	ld.global.f32 	%f42, [%rd15];
	ld.global.u32 	%r37, [%rd16];
	mul.wide.s32 	%rd33, %r37, 4;
	add.s64 	%rd34, %rd1, %rd33;
	ld.global.f32 	%f43, [%rd34];
	fma.rn.f32 	%f44, %f42, %f43, %f41;
	ld.global.f32 	%f45, [%rd15+4];
	ld.global.u32 	%r38, [%rd16+4];
	mul.wide.s32 	%rd35, %r38, 4;
	add.s64 	%rd36, %rd1, %rd35;
	ld.global.f32 	%f46, [%rd36];
	fma.rn.f32 	%f47, %f45, %f46, %f44;
	ld.global.f32 	%f48, [%rd15+8];
	ld.global.u32 	%r39, [%rd16+8];
	mul.wide.s32 	%rd37, %r39, 4;
	add.s64 	%rd38, %rd1, %rd37;
	ld.global.f32 	%f49, [%rd38];
	fma.rn.f32 	%f50, %f48, %f49, %f47;
	ld.global.f32 	%f51, [%rd15+12];
	ld.global.u32 	%r40, [%rd16+12];
	mul.wide.s32 	%rd39, %r40, 4;
	add.s64 	%rd40, %rd1, %rd39;
	ld.global.f32 	%f52, [%rd40];
	fma.rn.f32 	%f53, %f51, %f52, %f50;
	ld.global.f32 	%f54, [%rd15+16];
	ld.global.u32 	%r41, [%rd16+16];
	mul.wide.s32 	%rd41, %r41, 4;
	add.s64 	%rd42, %rd1, %rd41;
	ld.global.f32 	%f55, [%rd42];
	fma.rn.f32 	%f56, %f54, %f55, %f53;
	ld.global.f32 	%f57, [%rd15+20];
	ld.global.u32 	%r42, [%rd16+20];
	mul.wide.s32 	%rd43, %r42, 4;
	add.s64 	%rd44, %rd1, %rd43;
	ld.global.f32 	%f58, [%rd44];
	fma.rn.f32 	%f59, %f57, %f58, %f56;
	ld.global.f32 	%f60, [%rd15+24];
	ld.global.u32 	%r43, [%rd16+24];
	mul.wide.s32 	%rd45, %r43, 4;
	add.s64 	%rd46, %rd1, %rd45;
	ld.global.f32 	%f61, [%rd46];
	fma.rn.f32 	%f62, %f60, %f61, %f59;
	ld.global.f32 	%f63, [%rd15+28];
	ld.global.u32 	%r44, [%rd16+28];
	mul.wide.s32 	%rd47, %r44, 4;
	add.s64 	%rd48, %rd1, %rd47;
	ld.global.f32 	%f64, [%rd48];
	fma.rn.f32 	%f111, %f63, %f64, %f62;
	add.s32 	%r60, %r60, 16;
	add.s32 	%r58, %r58, 16;
	setp.ne.s32 	%p4, %r58, 0;
	@%p4 bra 	$L__BB0_4;
$L__BB0_5:
	setp.eq.s32 	%p5, %r5, 0;
	@%p5 bra 	$L__BB0_14;
	and.b32  	%r12, %r4, 7;
	setp.lt.u32 	%p6, %r5, 8;
	@%p6 bra 	$L__BB0_8;
	mul.wide.s32 	%rd49, %r60, 4;
	add.s64 	%rd50, %rd3, %rd49;
	ld.global.f32 	%f66, [%rd50];
	add.s64 	%rd51, %rd2, %rd49;
	ld.global.u32 	%r45, [%rd51];
	mul.wide.s32 	%rd52, %r45, 4;
	add.s64 	%rd53, %rd1, %rd52;
	ld.global.f32 	%f67, [%rd53];
	fma.rn.f32 	%f68, %f66, %f67, %f111;
	ld.global.f32 	%f69, [%rd50+4];
	ld.global.u32 	%r46, [%rd51+4];
	mul.wide.s32 	%rd54, %r46, 4;
	add.s64 	%rd55, %rd1, %rd54;
	ld.global.f32 	%f70, [%rd55];
	fma.rn.f32 	%f71, %f69, %f70, %f68;
	ld.global.f32 	%f72, [%rd50+8];
	ld.global.u32 	%r47, [%rd51+8];
	mul.wide.s32 	%rd56, %r47, 4;
	add.s64 	%rd57, %rd1, %rd56;
	ld.global.f32 	%f73, [%rd57];
	fma.rn.f32 	%f74, %f72, %f73, %f71;
	ld.global.f32 	%f75, [%rd50+12];
	ld.global.u32 	%r48, [%rd51+12];
	mul.wide.s32 	%rd58, %r48, 4;
	add.s64 	%rd59, %rd1, %rd58;
	ld.global.f32 	%f76, [%rd59];
	fma.rn.f32 	%f77, %f75, %f76, %f74;
	ld.global.f32 	%f78, [%rd50+16];
	ld.global.u32 	%r49, [%rd51+16];
	mul.wide.s32 	%rd60, %r49, 4;
	add.s64 	%rd61, %rd1, %rd60;
	ld.global.f32 	%f79, [%rd61];
	fma.rn.f32 	%f80, %f78, %f79, %f77;
	ld.global.f32 	%f81, [%rd50+20];
	ld.global.u32 	%r50, [%rd51+20];
	mul.wide.s32 	%rd62, %r50, 4;
	add.s64 	%rd63, %rd1, %rd62;
	ld.global.f32 	%f82, [%rd63];
	fma.rn.f32 	%f83, %f81, %f82, %f80;
	ld.global.f32 	%f84, [%rd50+24];
	ld.global.u32 	%r51, [%rd51+24];
	mul.wide.s32 	%rd64, %r51, 4;
	add.s64 	%rd65, %rd1, %rd64;
	ld.global.f32 	%f85, [%rd65];
	fma.rn.f32 	%f86, %f84, %f85, %f83;
	ld.global.f32 	%f87, [%rd50+28];
	ld.global.u32 	%r52, [%rd51+28];
	mul.wide.s32 	%rd66, %r52, 4;
	add.s64 	%rd67, %rd1, %rd66;
	ld.global.f32 	%f88, [%rd67];
	fma.rn.f32 	%f111, %f87, %f88, %f86;
	add.s32 	%r60, %r60, 8;
$L__BB0_8:
	setp.eq.s32 	%p7, %r12, 0;
	@%p7 bra 	$L__BB0_14;
	and.b32  	%r15, %r4, 3;
	setp.lt.u32 	%p8, %r12, 4;
	@%p8 bra 	$L__BB0_11;
	mul.wide.s32 	%rd68, %r60, 4;
	add.s64 	%rd69, %rd3, %rd68;
	ld.global.f32 	%f90, [%rd69];
	add.s64 	%rd70, %rd2, %rd68;
	ld.global.u32 	%r53, [%rd70];
	mul.wide.s32 	%rd71, %r53, 4;
	add.s64 	%rd72, %rd1, %rd71;
	ld.global.f32 	%f91, [%rd72];
	fma.rn.f32 	%f92, %f90, %f91, %f111;
	ld.global.f32 	%f93, [%rd69+4];
	ld.global.u32 	%r54, [%rd70+4];
	mul.wide.s32 	%rd73, %r54, 4;
	add.s64 	%rd74, %rd1, %rd73;
	ld.global.f32 	%f94, [%rd74];
	fma.rn.f32 	%f95, %f93, %f94, %f92;
	ld.global.f32 	%f96, [%rd69+8];
	ld.global.u32 	%r55, [%rd70+8];
	mul.wide.s32 	%rd75, %r55, 4;
	add.s64 	%rd76, %rd1, %rd75;
	ld.global.f32 	%f97, [%rd76];
	fma.rn.f32 	%f98, %f96, %f97, %f95;
	ld.global.f32 	%f99, [%rd69+12];
	ld.global.u32 	%r56, [%rd70+12];
	mul.wide.s32 	%rd77, %r56, 4;
	add.s64 	%rd78, %rd1, %rd77;
	ld.global.f32 	%f100, [%rd78];
	fma.rn.f32 	%f111, %f99, %f100, %f98;
	add.s32 	%r60, %r60, 4;
$L__BB0_11:
	setp.eq.s32 	%p9, %r15, 0;
	@%p9 bra 	$L__BB0_14;
	neg.s32 	%r63, %r15;
$L__BB0_13:
	.pragma "nounroll";
	mul.wide.s32 	%rd79, %r60, 4;
	add.s64 	%rd80, %rd2, %rd79;
	add.s64 	%rd81, %rd3, %rd79;
	ld.global.f32 	%f101, [%rd81];
	ld.global.u32 	%r57, [%rd80];
	mul.wide.s32 	%rd82, %r57, 4;
	add.s64 	%rd83, %rd1, %rd82;
	ld.global.f32 	%f102, [%rd83];
	fma.rn.f32 	%f111, %f101, %f102, %f111;
	add.s32 	%r60, %r60, 1;
	add.s32 	%r63, %r63, 1;
	setp.ne.s32 	%p10, %r63, 0;
	@%p10 bra 	$L__BB0_13;
$L__BB0_14:
	cvta.to.global.u64 	%rd84, %rd7;
	add.s64 	%rd86, %rd84, %rd12;
	st.global.f32 	[%rd86], %f111;
$L__BB0_15:
	ret;

}
.entry _ZN36_GLOBAL__N__d3bf2a2d_4_k_cu_772a7f1415vec_copy_kernelEiPKfPf(
	.param .u32 _ZN36_GLOBAL__N__d3bf2a2d_4_k_cu_772a7f1415vec_copy_kernelEiPKfPf_param_0,
	.param .u64 .ptr .align 1 _ZN36_GLOBAL__N__d3bf2a2d_4_k_cu_772a7f1415vec_copy_kernelEiPKfPf_param_1,
	.param .u64 .ptr .align 1 _ZN36_GLOBAL__N__d3bf2a2d_4_k_cu_772a7f1415vec_copy_kernelEiPKfPf_param_2
)
{
	.reg .pred 	%p<2>;
	.reg .b32 	%r<6>;
	.reg .b32 	%f<2>;
	.reg .b64 	%rd<8>;

	ld.param.u32 	%r2, [_ZN36_GLOBAL__N__d3bf2a2d_4_k_cu_772a7f1415vec_copy_kernelEiPKfPf_param_0];
	ld.param.u64 	%rd1, [_ZN36_GLOBAL__N__d3bf2a2d_4_k_cu_772a7f1415vec_copy_kernelEiPKfPf_param_1];
	ld.param.u64 	%rd2, [_ZN36_GLOBAL__N__d3bf2a2d_4_k_cu_772a7f1415vec_copy_kernelEiPKfPf_param_2];
	mov.u32 	%r3, %ctaid.x;
	mov.u32 	%r4, %ntid.x;
	mov.u32 	%r5, %tid.x;
	mad.lo.s32 	%r1, %r3, %r4, %r5;
	setp.ge.s32 	%p1, %r1, %r2;
	@%p1 bra 	$L__BB1_2;
	cvta.to.global.u64 	%rd3, %rd1;
	cvta.to.global.u64 	%rd4, %rd2;
	mul.wide.s32 	%rd5, %r1, 4;
	add.s64 	%rd6, %rd3, %rd5;
	ld.global.f32 	%f1, [%rd6];
	add.s64 	%rd7, %rd4, %rd5;
	st.global.f32 	[%rd7], %f1;
$L__BB1_2:
	ret;

}
.entry _ZN36_GLOBAL__N__d3bf2a2d_4_k_cu_772a7f1420axpby_inplace_kernelEifPKffPf(
	.param .u32 _ZN36_GLOBAL__N__d3bf2a2d_4_k_cu_772a7f1420axpby_inplace_kernelEifPKffPf_param_0,
	.param .f32 _ZN36_GLOBAL__N__d3bf2a2d_4_k_cu_772a7f1420axpby_inplace_kernelEifPKffPf_param_1,
	.param .u64 .ptr .align 1 _ZN36_GLOBAL__N__d3bf2a2d_4_k_cu_772a7f1420axpby_inplace_kernelEifPKffPf_param_2,
	.param .f32 _ZN36_GLOBAL__N__d3bf2a2d_4_k_cu_772a7f1420axpby_inplace_kernelEifPKffPf_param_3,
	.param .u64 .ptr .align 1 _ZN36_GLOBAL__N__d3bf2a2d_4_k_cu_772a7f1420axpby_inplace_kernelEifPKffPf_param_4
)
{
	.reg .pred 	%p<2>;
	.reg .b32 	%r<6>;
	.reg .b32 	%f<7>;
	.reg .b64 	%rd<8>;

	ld.param.u32 	%r2, [_ZN36_GLOBAL__N__d3bf2a2d_4_k_cu_772a7f1420axpby_inplace_kernelEifPKffPf_param_0];
	ld.param.f32 	%f1, [_ZN36_GLOBAL__N__d3bf2a2d_4_k_cu_772a7f1420axpby_inplace_kernelEifPKffPf_param_1];
	ld.param.u64 	%rd1, [_ZN36_GLOBAL__N__d3bf2a2d_4_k_cu_772a7f1420axpby_inplace_kernelEifPKffPf_param_2];
	ld.param.f32 	%f2, [_ZN36_GLOBAL__N__d3bf2a2d_4_k_cu_772a7f1420axpby_inplace_kernelEifPKffPf_param_3];
	ld.param.u64 	%rd2, [_ZN36_GLOBAL__N__d3bf2a2d_4_k_cu_772a7f1420axpby_inplace_kernelEifPKffPf_param_4];
	mov.u32 	%r3, %ctaid.x;
	mov.u32 	%r4, %ntid.x;
	mov.u32 	%r5, %tid.x;
	mad.lo.s32 	%r1, %r3, %r4, %r5;
	setp.ge.s32 	%p1, %r1, %r2;
	@%p1 bra 	$L__BB2_2;
	cvta.to.global.u64 	%rd3, %rd1;
	cvta.to.global.u64 	%rd4, %rd2;
	mul.wide.s32 	%rd5, %r1, 4;
	add.s64 	%rd6, %rd3, %rd5;
	ld.global.f32 	%f3, [%rd6];
	add.s64 	%rd7, %rd4, %rd5;
	ld.global.f32 	%f4, [%rd7];
	mul.f32 	%f5, %f2, %f4;
	fma.rn.f32 	%f6, %f1, %f3, %f5;
	st.global.f32 	[%rd7], %f6;
$L__BB2_2:
	ret;

}
.entry _ZN36_GLOBAL__N__d3bf2a2d_4_k_cu_772a7f1415gram_utv_kernelEiPKfiS1_iiPf(
	.param .u32 _ZN36_GLOBAL__N__d3bf2a2d_4_k_cu_772a7f1415gram_utv_kernelEiPKfiS1_iiPf_param_0,
	.param .u64 .ptr .align 1 _ZN36_GLOBAL__N__d3bf2a2d_4_k_cu_772a7f1415gram_utv_kernelEiPKfiS1_iiPf_param_1,
	.param .u32 _ZN36_GLOBAL__N__d3bf2a2d_4_k_cu_772a7f1415gram_utv_kernelEiPKfiS1_iiPf_param_2,
	.param .u64 .ptr .align 1 _ZN36_GLOBAL__N__d3bf2a2d_4_k_cu_772a7f1415gram_utv_kernelEiPKfiS1_iiPf_param_3,
	.param .u32 _ZN36_GLOBAL__N__d3bf2a2d_4_k_cu_772a7f1415gram_utv_kernelEiPKfiS1_iiPf_param_4,
	.param .u32 _ZN36_GLOBAL__N__d3bf2a2d_4_k_cu_772a7f1415gram_utv_kernelEiPKfiS1_iiPf_param_5,
	.param .u64 .ptr .align 1 _ZN36_GLOBAL__N__d3bf2a2d_4_k_cu_772a7f1415gram_utv_kernelEiPKfiS1_iiPf_param_6
)
{
	.reg .pred 	%p<11>;
	.reg .b32 	%r<56>;
	.reg .b32 	%f<112>;
	.reg .b64 	%rd<27>;

	ld.param.u32 	%r30, [_ZN36_GLOBAL__N__d3bf2a2d_4_k_cu_772a7f1415gram_utv_kernelEiPKfiS1_iiPf_param_0];
	ld.param.u64 	%rd6, [_ZN36_GLOBAL__N__d3bf2a2d_4_k_cu_772a7f1415gram_utv_kernelEiPKfiS1_iiPf_param_1];
	ld.param.u32 	%r31, [_ZN36_GLOBAL__N__d3bf2a2d_4_k_cu_772a7f1415gram_utv_kernelEiPKfiS1_iiPf_param_2];
	ld.param.u64 	%rd7, [_ZN36_GLOBAL__N__d3bf2a2d_4_k_cu_772a7f1415gram_utv_kernelEiPKfiS1_iiPf_param_3];
	ld.param.u32 	%r32, [_ZN36_GLOBAL__N__d3bf2a2d_4_k_cu_772a7f1415gram_utv_kernelEiPKfiS1_iiPf_param_4];
	ld.param.u32 	%r33, [_ZN36_GLOBAL__N__d3bf2a2d_4_k_cu_772a7f1415gram_utv_kernelEiPKfiS1_iiPf_param_5];
	ld.param.u64 	%rd5, [_ZN36_GLOBAL__N__d3bf2a2d_4_k_cu_772a7f1415gram_utv_kernelEiPKfiS1_iiPf_param_6];
	cvta.to.global.u64 	%rd1, %rd7;
	cvta.to.global.u64 	%rd2, %rd6;
	mov.u32 	%r34, %ctaid.x;
	mov.u32 	%r35, %ntid.x;
	mov.u32 	%r36, %tid.x;
	mad.lo.s32 	%r1, %r34, %r35, %r36;
	mov.u32 	%r37, %ctaid.y;
	mov.u32 	%r38, %ntid.y;
	mov.u32 	%r39, %tid.y;
	mad.lo.s32 	%r2, %r37, %r38, %r39;
	max.s32 	%r40, %r2, %r1;
	setp.ge.s32 	%p1, %r40, %r33;
	@%p1 bra 	$L__BB3_15;
	setp.lt.s32 	%p2, %r30, 1;
	mov.f32 	%f111, 0f00000000;
	@%p2 bra 	$L__BB3_14;
	mul.lo.s32 	%r3, %r31, %r2;
	mul.lo.s32 	%r4, %r32, %r1;
	and.b32  	%r5, %r30, 15;
	setp.lt.u32 	%p3, %r30, 16;
	mov.f32 	%f111, 0f00000000;
	mov.b32 	%r51, 0;
	@%p3 bra 	$L__BB3_5;
	and.b32  	%r51, %r30, 2147483632;
	neg.s32 	%r49, %r51;
	add.s64 	%rd3, %rd2, 32;
	add.s64 	%rd4, %rd1, 32;
	mov.f32 	%f111, 0f00000000;
	mov.u32 	%r47, %r4;
	mov.u32 	%r48, %r3;
$L__BB3_4:
	.pragma "nounroll";
	mul.wide.s32 	%rd8, %r48, 4;
	add.s64 	%rd9, %rd3, %rd8;
	mul.wide.s32 	%rd10, %r47, 4;
	add.s64 	%rd11, %rd4, %rd10;
	ld.global.f32 	%f18, [%rd9+-32];
	ld.global.f32 	%f19, [%rd11+-32];
	fma.rn.f32 	%f20, %f18, %f19, %f111;
	ld.global.f32 	%f21, [%rd9+-28];
	ld.global.f32 	%f22, [%rd11+-28];
	fma.rn.f32 	%f23, %f21, %f22, %f20;
	ld.global.f32 	%f24, [%rd9+-24];
	ld.global.f32 	%f25, [%rd11+-24];
	fma.rn.f32 	%f26, %f24, %f25, %f23;
	ld.global.f32 	%f27, [%rd9+-20];
	ld.global.f32 	%f28, [%rd11+-20];
	fma.rn.f32 	%f29, %f27, %f28, %f26;
	ld.global.f32 	%f30, [%rd9+-16];
	ld.global.f32 	%f31, [%rd11+-16];
	fma.rn.f32 	%f32, %f30, %f31, %f29;
	ld.global.f32 	%f33, [%rd9+-12];
	ld.global.f32 	%f34, [%rd11+-12];
	fma.rn.f32 	%f35, %f33, %f34, %f32;
	ld.global.f32 	%f36, [%rd9+-8];
	ld.global.f32 	%f37, [%rd11+-8];
	fma.rn.f32 	%f38, %f36, %f37, %f35;
	ld.global.f32 	%f39, [%rd9+-4];
	ld.global.f32 	%f40, [%rd11+-4];
	fma.rn.f32 	%f41, %f39, %f40, %f38;
	ld.global.f32 	%f42, [%rd9];
	ld.global.f32 	%f43, [%rd11];
	fma.rn.f32 	%f44, %f42, %f43, %f41;
	ld.global.f32 	%f45, [%rd9+4];
	ld.global.f32 	%f46, [%rd11+4];
	fma.rn.f32 	%f47, %f45, %f46, %f44;
	ld.global.f32 	%f48, [%rd9+8];
	ld.global.f32 	%f49, [%rd11+8];
	fma.rn.f32 	%f50, %f48, %f49, %f47;
	ld.global.f32 	%f51, [%rd9+12];
	ld.global.f32 	%f52, [%rd11+12];
	fma.rn.f32 	%f53, %f51, %f52, %f50;
	ld.global.f32 	%f54, [%rd9+16];
	ld.global.f32 	%f55, [%rd11+16];
	fma.rn.f32 	%f56, %f54, %f55, %f53;
	ld.global.f32 	%f57, [%rd9+20];
	ld.global.f32 	%f58, [%rd11+20];
	fma.rn.f32 	%f59, %f57, %f58, %f56;
	ld.global.f32 	%f60, [%rd9+24];
	ld.global.f32 	%f61, [%rd11+24];
	fma.rn.f32 	%f62, %f60, %f61, %f59;
	ld.global.f32 	%f63, [%rd9+28];
	ld.global.f32 	%f64, [%rd11+28];
	fma.rn.f32 	%f111, %f63, %f64, %f62;
	add.s32 	%r49, %r49, 16;
	add.s32 	%r48, %r48, 16;
	add.s32 	%r47, %r47, 16;
	setp.ne.s32 	%p4, %r49, 0;
	@%p4 bra 	$L__BB3_4;
$L__BB3_5:
	setp.eq.s32 	%p5, %r5, 0;
	@%p5 bra 	$L__BB3_14;
	and.b32  	%r15, %r30, 7;
	setp.lt.u32 	%p6, %r5, 8;
	@%p6 bra 	$L__BB3_8;
	add.s32 	%r42, %r51, %r3;
	mul.wide.s32 	%rd12, %r42, 4;
	add.s64 	%rd13, %rd2, %rd12;
	ld.global.f32 	%f66, [%rd13];
	add.s32 	%r43, %r51, %r4;
	mul.wide.s32 	%rd14, %r43, 4;
	add.s64 	%rd15, %rd1, %rd14;
	ld.global.f32 	%f67, [%rd15];
	fma.rn.f32 	%f68, %f66, %f67, %f111;
	ld.global.f32 	%f69, [%rd13+4];
	ld.global.f32 	%f70, [%rd15+4];
	fma.rn.f32 	%f71, %f69, %f70, %f68;
	ld.global.f32 	%f72, [%rd13+8];
	ld.global.f32 	%f73, [%rd15+8];
	fma.rn.f32 	%f74, %f72, %f73, %f71;
	ld.global.f32 	%f75, [%rd13+12];
	ld.global.f32 	%f76, [%rd15+12];
	fma.rn.f32 	%f77, %f75, %f76, %f74;
	ld.global.f32 	%f78, [%rd13+16];
	ld.global.f32 	%f79, [%rd15+16];
	fma.rn.f32 	%f80, %f78, %f79, %f77;
	ld.global.f32 	%f81, [%rd13+20];
	ld.global.f32 	%f82, [%rd15+20];
	fma.rn.f32 	%f83, %f81, %f82, %f80;
	ld.global.f32 	%f84, [%rd13+24];
	ld.global.f32 	%f85, [%rd15+24];
	fma.rn.f32 	%f86, %f84, %f85, %f83;
	ld.global.f32 	%f87, [%rd13+28];
	ld.global.f32 	%f88, [%rd15+28];
	fma.rn.f32 	%f111, %f87, %f88, %f86;
	add.s32 	%r51, %r51, 8;
$L__BB3_8:
	setp.eq.s32 	%p7, %r15, 0;
	@%p7 bra 	$L__BB3_14;
	and.b32  	%r18, %r30, 3;
	setp.lt.u32 	%p8, %r15, 4;
	@%p8 bra 	$L__BB3_11;
	add.s32 	%r44, %r51, %r3;
	mul.wide.s32 	%rd16, %r44, 4;
	add.s64 	%rd17, %rd2, %rd16;
	ld.global.f32 	%f90, [%rd17];
	add.s32 	%r45, %r51, %r4;
	mul.wide.s32 	%rd18, %r45, 4;
	add.s64 	%rd19, %rd1, %rd18;
	ld.global.f32 	%f91, [%rd19];
	fma.rn.f32 	%f92, %f90, %f91, %f111;
	ld.global.f32 	%f93, [%rd17+4];
	ld.global.f32 	%f94, [%rd19+4];
	fma.rn.f32 	%f95, %f93, %f94, %f92;
	ld.global.f32 	%f96, [%rd17+8];
	ld.global.f32 	%f97, [%rd19+8];
	fma.rn.f32 	%f98, %f96, %f97, %f95;
	ld.global.f32 	%f99, [%rd17+12];
	ld.global.f32 	%f100, [%rd19+12];
	fma.rn.f32 	%f111, %f99, %f100, %f98;
	add.s32 	%r51, %r51, 4;
$L__BB3_11:
	setp.eq.s32 	%p9, %r18, 0;
	@%p9 bra 	$L__BB3_14;
	add.s32 	%r55, %r51, %r4;
	add.s32 	%r54, %r51, %r3;
	neg.s32 	%r53, %r18;
$L__BB3_13:
	.pragma "nounroll";
	mul.wide.s32 	%rd20, %r55, 4;
	add.s64 	%rd21, %rd1, %rd20;
	mul.wide.s32 	%rd22, %r54, 4;
	add.s64 	%rd23, %rd2, %rd22;
	ld.global.f32 	%f101, [%rd23];
	ld.global.f32 	%f102, [%rd21];
	fma.rn.f32 	%f111, %f101, %f102, %f111;
	add.s32 	%r55, %r55, 1;
	add.s32 	%r54, %r54, 1;
	add.s32 	%r53, %r53, 1;
	setp.ne.s32 	%p10, %r53, 0;
	@%p10 bra 	$L__BB3_13;
$L__BB3_14:
	mad.lo.s32 	%r46, %r33, %r2, %r1;
	cvta.to.global.u64 	%rd24, %rd5;
	mul.wide.s32 	%rd25, %r46, 4;
	add.s64 	%rd26, %rd24, %rd25;
	st.global.f32 	[%rd26], %f111;
$L__BB3_15:
	ret;

}
.entry _ZN36_GLOBAL__N__d3bf2a2d_4_k_cu_772a7f1413ut_vec_kernelEiPKfiiS1_Pf(
	.param .u32 _ZN36_GLOBAL__N__d3bf2a2d_4_k_cu_772a7f1413ut_vec_kernelEiPKfiiS1_Pf_param_0,
	.param .u64 .ptr .align 1 _ZN36_GLOBAL__N__d3bf2a2d_4_k_cu_772a7f1413ut_vec_kernelEiPKfiiS1_Pf_param_1,
	.param .u32 _ZN36_GLOBAL__N__d3bf2a2d_4_k_cu_772a7f1413ut_vec_kernelEiPKfiiS1_Pf_param_2,
	.param .u32 _ZN36_GLOBAL__N__d3bf2a2d_4_k_cu_772a7f1413ut_vec_kernelEiPKfiiS1_Pf_param_3,
	.param .u64 .ptr .align 1 _ZN36_GLOBAL__N__d3bf2a2d_4_k_cu_772a7f1413ut_vec_kernelEiPKfiiS1_Pf_param_4,
	.param .u64 .ptr .align 1 _ZN36_GLOBAL__N__d3bf2a2d_4_k_cu_772a7f1413ut_vec_kernelEiPKfiiS1_Pf_param_5
)
{
	.reg .pred 	%p<11>;
	.reg .b32 	%r<39>;
	.reg .b32 	%f<112>;
	.reg .b64 	%rd<31>;

	ld.param.u32 	%r23, [_ZN36_GLOBAL__N__d3bf2a2d_4_k_cu_772a7f1413ut_vec_kernelEiPKfiiS1_Pf_param_0];
	ld.param.u64 	%rd11, [_ZN36_GLOBAL__N__d3bf2a2d_4_k_cu_772a7f1413ut_vec_kernelEiPKfiiS1_Pf_param_1];
	ld.param.u32 	%r24, [_ZN36_GLOBAL__N__d3bf2a2d_4_k_cu_772a7f1413ut_vec_kernelEiPKfiiS1_Pf_param_2];
	ld.param.u32 	%r25, [_ZN36_GLOBAL__N__d3bf2a2d_4_k_cu_772a7f1413ut_vec_kernelEiPKfiiS1_Pf_param_3];
	ld.param.u64 	%rd12, [_ZN36_GLOBAL__N__d3bf2a2d_4_k_cu_772a7f1413ut_vec_kernelEiPKfiiS1_Pf_param_4];
	ld.param.u64 	%rd10, [_ZN36_GLOBAL__N__d3bf2a2d_4_k_cu_772a7f1413ut_vec_kernelEiPKfiiS1_Pf_param_5];
	cvta.to.global.u64 	%rd1, %rd12;
	cvta.to.global.u64 	%rd2, %rd11;
	mov.u32 	%r26, %ctaid.x;
	mov.u32 	%r27, %ntid.x;
	mov.u32 	%r28, %tid.x;
	mad.lo.s32 	%r1, %r26, %r27, %r28;
	setp.ge.s32 	%p1, %r1, %r25;
	@%p1 bra 	$L__BB4_15;
	setp.lt.s32 	%p2, %r23, 1;
	mov.f32 	%f111, 0f00000000;
	@%p2 bra 	$L__BB4_14;
	mul.lo.s32 	%r2, %r24, %r1;
	and.b32  	%r3, %r23, 15;
	setp.lt.u32 	%p3, %r23, 16;
	mov.f32 	%f111, 0f00000000;
	mov.b32 	%r35, 0;
	@%p3 bra 	$L__BB4_5;
	and.b32  	%r35, %r23, 2147483632;
	neg.s32 	%r33, %r35;
	add.s64 	%rd3, %rd2, 32;
	add.s64 	%rd29, %rd1, 32;
	mov.f32 	%f111, 0f00000000;
	mov.u32 	%r32, %r2;
$L__BB4_4:
	.pragma "nounroll";
	mul.wide.s32 	%rd13, %r32, 4;
	add.s64 	%rd14, %rd3, %rd13;
	ld.global.f32 	%f18, [%rd14+-32];
	ld.global.f32 	%f19, [%rd29+-32];
	fma.rn.f32 	%f20, %f18, %f19, %f111;
	ld.global.f32 	%f21, [%rd14+-28];
	ld.global.f32 	%f22, [%rd29+-28];
	fma.rn.f32 	%f23, %f21, %f22, %f20;
	ld.global.f32 	%f24, [%rd14+-24];
	ld.global.f32 	%f25, [%rd29+-24];
	fma.rn.f32 	%f26, %f24, %f25, %f23;
	ld.global.f32 	%f27, [%rd14+-20];
	ld.global.f32 	%f28, [%rd29+-20];
	fma.rn.f32 	%f29, %f27, %f28, %f26;
	ld.global.f32 	%f30, [%rd14+-16];
	ld.global.f32 	%f31, [%rd29+-16];
	fma.rn.f32 	%f32, %f30, %f31, %f29;
	ld.global.f32 	%f33, [%rd14+-12];
	ld.global.f32 	%f34, [%rd29+-12];
	fma.rn.f32 	%f35, %f33, %f34, %f32;
	ld.global.f32 	%f36, [%rd14+-8];
	ld.global.f32 	%f37, [%rd29+-8];
	fma.rn.f32 	%f38, %f36, %f37, %f35;
	ld.global.f32 	%f39, [%rd14+-4];
	ld.global.f32 	%f40, [%rd29+-4];
	fma.rn.f32 	%f41, %f39, %f40, %f38;
	ld.global.f32 	%f42, [%rd14];
	ld.global.f32 	%f43, [%rd29];
	fma.rn.f32 	%f44, %f42, %f43, %f41;
	ld.global.f32 	%f45, [%rd14+4];
	ld.global.f32 	%f46, [%rd29+4];
	fma.rn.f32 	%f47, %f45, %f46, %f44;
	ld.global.f32 	%f48, [%rd14+8];
	ld.global.f32 	%f49, [%rd29+8];
	fma.rn.f32 	%f50, %f48, %f49, %f47;
	ld.global.f32 	%f51, [%rd14+12];
	ld.global.f32 	%f52, [%rd29+12];
	fma.rn.f32 	%f53, %f51, %f52, %f50;
	ld.global.f32 	%f54, [%rd14+16];
	ld.global.f32 	%f55, [%rd29+16];
	fma.rn.f32 	%f56, %f54, %f55, %f53;
	ld.global.f32 	%f57, [%rd14+20];
	ld.global.f32 	%f58, [%rd29+20];
	fma.rn.f32 	%f59, %f57, %f58, %f56;
	ld.global.f32 	%f60, [%rd14+24];
	ld.global.f32 	%f61, [%rd29+24];
	fma.rn.f32 	%f62, %f60, %f61, %f59;
	ld.global.f32 	%f63, [%rd14+28];
	ld.global.f32 	%f64, [%rd29+28];
	fma.rn.f32 	%f111, %f63, %f64, %f62;
	add.s32 	%r33, %r33, 16;
	add.s32 	%r32, %r32, 16;
	add.s64 	%rd29, %rd29, 64;
	setp.ne.s32 	%p4, %r33, 0;
	@%p4 bra 	$L__BB4_4;
$L__BB4_5:
	setp.eq.s32 	%p5, %r3, 0;
	@%p5 bra 	$L__BB4_14;
	and.b32  	%r11, %r23, 7;
	setp.lt.u32 	%p6, %r3, 8;
	@%p6 bra 	$L__BB4_8;
	add.s32 	%r30, %r35, %r2;
	mul.wide.s32 	%rd15, %r30, 4;
	add.s64 	%rd16, %rd2, %rd15;
	ld.global.f32 	%f66, [%rd16];
	mul.wide.u32 	%rd17, %r35, 4;
	add.s64 	%rd18, %rd1, %rd17;
	ld.global.f32 	%f67, [%rd18];
	fma.rn.f32 	%f68, %f66, %f67, %f111;
	ld.global.f32 	%f69, [%rd16+4];
	ld.global.f32 	%f70, [%rd18+4];
	fma.rn.f32 	%f71, %f69, %f70, %f68;
	ld.global.f32 	%f72, [%rd16+8];
	ld.global.f32 	%f73, [%rd18+8];
	fma.rn.f32 	%f74, %f72, %f73, %f71;
	ld.global.f32 	%f75, [%rd16+12];
	ld.global.f32 	%f76, [%rd18+12];
	fma.rn.f32 	%f77, %f75, %f76, %f74;
	ld.global.f32 	%f78, [%rd16+16];
	ld.global.f32 	%f79, [%rd18+16];
	fma.rn.f32 	%f80, %f78, %f79, %f77;
	ld.global.f32 	%f81, [%rd16+20];
	ld.global.f32 	%f82, [%rd18+20];
	fma.rn.f32 	%f83, %f81, %f82, %f80;
	ld.global.f32 	%f84, [%rd16+24];
	ld.global.f32 	%f85, [%rd18+24];
	fma.rn.f32 	%f86, %f84, %f85, %f83;
	ld.global.f32 	%f87, [%rd16+28];
	ld.global.f32 	%f88, [%rd18+28];
	fma.rn.f32 	%f111, %f87, %f88, %f86;
	add.s32 	%r35, %r35, 8;
$L__BB4_8:
	setp.eq.s32 	%p7, %r11, 0;
	@%p7 bra 	$L__BB4_14;
	and.b32  	%r14, %r23, 3;
	setp.lt.u32 	%p8, %r11, 4;
	@%p8 bra 	$L__BB4_11;
	add.s32 	%r31, %r35, %r2;
	mul.wide.s32 	%rd19, %r31, 4;
	add.s64 	%rd20, %rd2, %rd19;
	ld.global.f32 	%f90, [%rd20];
	mul.wide.u32 	%rd21, %r35, 4;
	add.s64 	%rd22, %rd1, %rd21;
	ld.global.f32 	%f91, [%rd22];
	fma.rn.f32 	%f92, %f90, %f91, %f111;
	ld.global.f32 	%f93, [%rd20+4];
	ld.global.f32 	%f94, [%rd22+4];
	fma.rn.f32 	%f95, %f93, %f94, %f92;
	ld.global.f32 	%f96, [%rd20+8];
	ld.global.f32 	%f97, [%rd22+8];
	fma.rn.f32 	%f98, %f96, %f97, %f95;
	ld.global.f32 	%f99, [%rd20+12];
	ld.global.f32 	%f100, [%rd22+12];
	fma.rn.f32 	%f111, %f99, %f100, %f98;
	add.s32 	%r35, %r35, 4;
$L__BB4_11:
	setp.eq.s32 	%p9, %r14, 0;
	@%p9 bra 	$L__BB4_14;
	mul.wide.u32 	%rd23, %r35, 4;
	add.s64 	%rd30, %rd1, %rd23;
	add.s32 	%r38, %r35, %r2;
	neg.s32 	%r37, %r14;
$L__BB4_13:
	.pragma "nounroll";
	mul.wide.s32 	%rd24, %r38, 4;
	add.s64 	%rd25, %rd2, %rd24;
	ld.global.f32 	%f101, [%rd25];
	ld.global.f32 	%f102, [%rd30];
	fma.rn.f32 	%f111, %f101, %f102, %f111;
	add.s64 	%rd30, %rd30, 4;
	add.s32 	%r38, %r38, 1;
	add.s32 	%r37, %r37, 1;
	setp.ne.s32 	%p10, %r37, 0;
	@%p10 bra 	$L__BB4_13;
$L__BB4_14:
	cvta.to.global.u64 	%rd26, %rd10;
	mul.wide.s32 	%rd27, %r1, 4;
	add.s64 	%rd28, %rd26, %rd27;
	st.global.f32 	[%rd28], %f111;
$L__BB4_15:
	ret;

}
.entry _ZN36_GLOBAL__N__d3bf2a2d_4_k_cu_772a7f1423small_chol_solve_kernelEPfS0_S0_i(
	.param .u64 .ptr .align 1 _ZN36_GLOBAL__N__d3bf2a2d_4_k_cu_772a7f1423small_chol_solve_kernelEPfS0_S0_i_param_0,
	.param .u64 .ptr .align 1 _ZN36_GLOBAL__N__d3bf2a2d_4_k_cu_772a7f1423small_chol_solve_kernelEPfS0_S0_i_param_1,
	.param .u64 .ptr .align 1 _ZN36_GLOBAL__N__d3bf2a2d_4_k_cu_772a7f1423small_chol_solve_kernelEPfS0_S0_i_param_2,
	.param .u32 _ZN36_GLOBAL__N__d3bf2a2d_4_k_cu_772a7f1423small_chol_solve_kernelEPfS0_S0_i_param_3
)
{
	.reg .pred 	%p<118>;
	.reg .b16 	%rs<56>;
	.reg .b32 	%r<512>;
	.reg .b32 	%f<765>;
	.reg .b64 	%rd<460>;

	ld.param.u64 	%rd15, [_ZN36_GLOBAL__N__d3bf2a2d_4_k_cu_772a7f1423small_chol_solve_kernelEPfS0_S0_i_param_0];
	ld.param.u64 	%rd14, [_ZN36_GLOBAL__N__d3bf2a2d_4_k_cu_772a7f1423small_chol_solve_kernelEPfS0_S0_i_param_1];
	ld.param.u64 	%rd16, [_ZN36_GLOBAL__N__d3bf2a2d_4_k_cu_772a7f1423small_chol_solve_kernelEPfS0_S0_i_param_2];
	ld.param.u32 	%r221, [_ZN36_GLOBAL__N__d3bf2a2d_4_k_cu_772a7f1423small_chol_solve_kernelEPfS0_S0_i_param_3];
	cvta.to.global.u64 	%rd1, %rd16;
	cvta.to.global.u64 	%rd2, %rd15;
	mov.u32 	%r483, %tid.x;
	setp.eq.s32 	%p2, %r483, 0;
	setp.gt.s32 	%p3, %r221, 0;
	and.pred  	%p1, %p2, %p3;
	not.pred 	%p4, %p1;
	@%p4 bra 	$L__BB5_125;
	add.s32 	%r2, %r221, -1;
	add.s32 	%r3, %r221, -2;
	cvt.u16.u32 	%rs28, %r221;
	add.s16 	%rs1, %rs28, 7;
	add.s16 	%rs2, %rs28, 3;
	and.b32  	%r4, %r2, 7;
	and.b32  	%r5, %r2, -8;
	mov.b32 	%r439, 0;
	mov.b16 	%rs46, 0;
	mov.u16 	%rs47, %rs46;
	mov.u16 	%rs48, %rs46;
$L__BB5_2:
	mov.u32 	%r6, %r439;
	sub.s16 	%rs6, %rs2, %rs46;
	sub.s16 	%rs29, %rs1, %rs47;
	cvt.u32.u16 	%r223, %rs29;
	and.b32  	%r7, %r223, 7;
	add.s32 	%r8, %r7, -1;
	sub.s32 	%r9, %r3, %r6;
	sub.s32 	%r10, %r2, %r6;
	cvt.u32.u16 	%r224, %rs47;
	and.b32  	%r11, %r224, 7;
	add.s32 	%r12, %r11, -1;
	cvt.u32.u16 	%r225, %rs48;
	and.b32  	%r13, %r225, 15;
	add.s32 	%r14, %r13, -1;
	setp.eq.s32 	%p5, %r6, 0;
	mov.f32 	%f724, 0f00000000;
	@%p5 bra 	$L__BB5_16;
	mul.lo.s32 	%r15, %r6, %r221;
	setp.lt.u32 	%p6, %r6, 16;
	mov.b32 	%r442, 0;
	mov.f32 	%f724, 0f00000000;
	@%p6 bra 	$L__BB5_6;
	and.b32  	%r442, %r6, 2147483632;
	mov.b32 	%r440, 0;
	mov.f32 	%f724, 0f00000000;
$L__BB5_5:
	.pragma "nounroll";
	add.s32 	%r228, %r440, %r15;
	mul.wide.u32 	%rd17, %r228, 4;
	add.s64 	%rd18, %rd2, %rd17;
	ld.global.f32 	%f93, [%rd18];
	fma.rn.f32 	%f94, %f93, %f93, %f724;
	ld.global.f32 	%f95, [%rd18+4];
	fma.rn.f32 	%f96, %f95, %f95, %f94;
	ld.global.f32 	%f97, [%rd18+8];
	fma.rn.f32 	%f98, %f97, %f97, %f96;
	ld.global.f32 	%f99, [%rd18+12];
	fma.rn.f32 	%f100, %f99, %f99, %f98;
	ld.global.f32 	%f101, [%rd18+16];
	fma.rn.f32 	%f102, %f101, %f101, %f100;
	ld.global.f32 	%f103, [%rd18+20];
	fma.rn.f32 	%f104, %f103, %f103, %f102;
	ld.global.f32 	%f105, [%rd18+24];
	fma.rn.f32 	%f106, %f105, %f105, %f104;
	ld.global.f32 	%f107, [%rd18+28];
	fma.rn.f32 	%f108, %f107, %f107, %f106;
	ld.global.f32 	%f109, [%rd18+32];
	fma.rn.f32 	%f110, %f109, %f109, %f108;
	ld.global.f32 	%f111, [%rd18+36];
	fma.rn.f32 	%f112, %f111, %f111, %f110;
	ld.global.f32 	%f113, [%rd18+40];
	fma.rn.f32 	%f114, %f113, %f113, %f112;
	ld.global.f32 	%f115, [%rd18+44];
	fma.rn.f32 	%f116, %f115, %f115, %f114;
	ld.global.f32 	%f117, [%rd18+48];
	fma.rn.f32 	%f118, %f117, %f117, %f116;
	ld.global.f32 	%f119, [%rd18+52];
	fma.rn.f32 	%f120, %f119, %f119, %f118;
	ld.global.f32 	%f121, [%rd18+56];
	fma.rn.f32 	%f122, %f121, %f121, %f120;
	ld.global.f32 	%f123, [%rd18+60];
	fma.rn.f32 	%f724, %f123, %f123, %f122;
	add.s32 	%r440, %r440, 16;
	setp.ne.s32 	%p7, %r440, %r442;
	@%p7 bra 	$L__BB5_5;
$L__BB5_6:
	and.b32  	%r229, %r6, 15;
	setp.eq.s32 	%p8, %r229, 0;
	@%p8 bra 	$L__BB5_16;
	setp.lt.u32 	%p9, %r14, 7;
	@%p9 bra 	$L__BB5_9;
	add.s32 	%r230, %r442, %r15;
	mul.wide.u32 	%rd19, %r230, 4;
	add.s64 	%rd20, %rd2, %rd19;
	ld.global.f32 	%f125, [%rd20];
	fma.rn.f32 	%f126, %f125, %f125, %f724;
	cvt.u64.u32 	%rd21, %r15;
	cvt.u64.u32 	%rd22, %r442;
	add.s64 	%rd23, %rd22, %rd21;
	shl.b64 	%rd24, %rd23, 2;
	add.s64 	%rd25, %rd2, %rd24;
	ld.global.f32 	%f127, [%rd25+4];
	fma.rn.f32 	%f128, %f127, %f127, %f126;
	ld.global.f32 	%f129, [%rd25+8];
	fma.rn.f32 	%f130, %f129, %f129, %f128;
	ld.global.f32 	%f131, [%rd25+12];
	fma.rn.f32 	%f132, %f131, %f131, %f130;
	ld.global.f32 	%f133, [%rd25+16];
	fma.rn.f32 	%f134, %f133, %f133, %f132;
	ld.global.f32 	%f135, [%rd25+20];
	fma.rn.f32 	%f136, %f135, %f135, %f134;
	ld.global.f32 	%f137, [%rd25+24];
	fma.rn.f32 	%f138, %f137, %f137, %f136;
	ld.global.f32 	%f139, [%rd25+28];
	fma.rn.f32 	%f724, %f139, %f139, %f138;
	add.s32 	%r442, %r442, 8;
$L__BB5_9:
	and.b32  	%r231, %r13, 7;
	setp.eq.s32 	%p10, %r231, 0;
	@%p10 bra 	$L__BB5_16;
	and.b32  	%r22, %r11, 3;
	setp.lt.u32 	%p11, %r12, 3;
	@%p11 bra 	$L__BB5_12;
	add.s32 	%r232, %r442, %r15;
	mul.wide.u32 	%rd26, %r232, 4;
	add.s64 	%rd27, %rd2, %rd26;
	ld.global.f32 	%f141, [%rd27];
	fma.rn.f32 	%f142, %f141, %f141, %f724;
	cvt.u64.u32 	%rd28, %r15;
	cvt.u64.u32 	%rd29, %r442;
	add.s64 	%rd30, %rd29, %rd28;
	shl.b64 	%rd31, %rd30, 2;
	add.s64 	%rd32, %rd2, %rd31;
	ld.global.f32 	%f143, [%rd32+4];
	fma.rn.f32 	%f144, %f143, %f143, %f142;
	ld.global.f32 	%f145, [%rd32+8];
	fma.rn.f32 	%f146, %f145, %f145, %f144;
	ld.global.f32 	%f147, [%rd32+12];
	fma.rn.f32 	%f724, %f147, %f147, %f146;
	add.s32 	%r442, %r442, 4;
$L__BB5_12:
	setp.eq.s32 	%p12, %r22, 0;
	@%p12 bra 	$L__BB5_16;
	add.s32 	%r233, %r442, %r15;
	mul.wide.u32 	%rd33, %r233, 4;
	add.s64 	%rd34, %rd2, %rd33;
	ld.global.f32 	%f148, [%rd34];
	fma.rn.f32 	%f724, %f148, %f148, %f724;
	setp.eq.s32 	%p13, %r22, 1;
	@%p13 bra 	$L__BB5_16;
	cvt.u64.u32 	%rd35, %r15;
	cvt.u64.u32 	%rd36, %r442;
	add.s64 	%rd37, %rd36, %rd35;
	shl.b64 	%rd38, %rd37, 2;
	add.s64 	%rd3, %rd2, %rd38;
	ld.global.f32 	%f149, [%rd3+4];
	fma.rn.f32 	%f724, %f149, %f149, %f724;
	setp.eq.s32 	%p14, %r22, 2;
	@%p14 bra 	$L__BB5_16;
	ld.global.f32 	%f150, [%rd3+8];
	fma.rn.f32 	%f724, %f150, %f150, %f724;
$L__BB5_16:
	mul.lo.s32 	%r25, %r6, %r221;
	add.s32 	%r234, %r25, %r6;
	mul.wide.u32 	%rd39, %r234, 4;
	add.s64 	%rd4, %rd2, %rd39;
	ld.global.f32 	%f151, [%rd4];
	sub.f32 	%f15, %f151, %f724;
	setp.gtu.f32 	%p15, %f15, 0f00000000;
	@%p15 bra 	$L__BB5_62;
	and.b32  	%r26, %r221, 15;
	setp.lt.u32 	%p16, %r2, 15;
	mov.b32 	%r459, 0;
	@%p16 bra 	$L__BB5_20;
	and.b32  	%r459, %r221, 2147483632;
	mov.b32 	%r458, 0;
$L__BB5_19:
	.pragma "nounroll";
	mul.lo.s32 	%r237, %r458, %r221;
	add.s32 	%r238, %r237, %r458;
	mul.wide.u32 	%rd40, %r238, 4;
	add.s64 	%rd41, %rd2, %rd40;
	ld.global.f32 	%f152, [%rd41];
	add.f32 	%f153, %f152, 0f358637BD;
	st.global.f32 	[%rd41], %f153;
	add.s32 	%r239, %r237, %r221;
	cvt.u64.u32 	%rd42, %r239;
	cvt.u64.u32 	%rd43, %r458;
	add.s64 	%rd44, %rd42, %rd43;
	shl.b64 	%rd45, %rd44, 2;
	add.s64 	%rd46, %rd2, %rd45;
	ld.global.f32 	%f154, [%rd46+4];
	add.f32 	%f155, %f154, 0f358637BD;
	st.global.f32 	[%rd46+4], %f155;
	add.s32 	%r240, %r239, %r221;
	cvt.u64.u32 	%rd47, %r240;
	add.s64 	%rd48, %rd47, %rd43;
	shl.b64 	%rd49, %rd48, 2;
	add.s64 	%rd50, %rd2, %rd49;
	ld.global.f32 	%f156, [%rd50+8];
	add.f32 	%f157, %f156, 0f358637BD;
	st.global.f32 	[%rd50+8], %f157;
	add.s32 	%r241, %r240, %r221;
	cvt.u64.u32 	%rd51, %r241;
	add.s64 	%rd52, %rd51, %rd43;
	shl.b64 	%rd53, %rd52, 2;
	add.s64 	%rd54, %rd2, %rd53;
	ld.global.f32 	%f158, [%rd54+12];
	add.f32 	%f159, %f158, 0f358637BD;
	st.global.f32 	[%rd54+12], %f159;
	add.s32 	%r242, %r241, %r221;
	cvt.u64.u32 	%rd55, %r242;
	add.s64 	%rd56, %rd55, %rd43;
	shl.b64 	%rd57, %rd56, 2;
	add.s64 	%rd58, %rd2, %rd57;
	ld.global.f32 	%f160, [%rd58+16];
	add.f32 	%f161, %f160, 0f358637BD;
	st.global.f32 	[%rd58+16], %f161;
	add.s32 	%r243, %r242, %r221;
	cvt.u64.u32 	%rd59, %r243;
	add.s64 	%rd60, %rd59, %rd43;
	shl.b64 	%rd61, %rd60, 2;
	add.s64 	%rd62, %rd2, %rd61;
	ld.global.f32 	%f162, [%rd62+20];
	add.f32 	%f163, %f162, 0f358637BD;
	st.global.f32 	[%rd62+20], %f163;
	add.s32 	%r244, %r243, %r221;
	cvt.u64.u32 	%rd63, %r244;
	add.s64 	%rd64, %rd63, %rd43;
	shl.b64 	%rd65, %rd64, 2;
	add.s64 	%rd66, %rd2, %rd65;
	ld.global.f32 	%f164, [%rd66+24];
	add.f32 	%f165, %f164, 0f358637BD;
	st.global.f32 	[%rd66+24], %f165;
	add.s32 	%r245, %r244, %r221;
	cvt.u64.u32 	%rd67, %r245;
	add.s64 	%rd68, %rd67, %rd43;
	shl.b64 	%rd69, %rd68, 2;
	add.s64 	%rd70, %rd2, %rd69;
	ld.global.f32 	%f166, [%rd70+28];
	add.f32 	%f167, %f166, 0f358637BD;
	st.global.f32 	[%rd70+28], %f167;
	add.s32 	%r246, %r245, %r221;
	cvt.u64.u32 	%rd71, %r246;
	add.s64 	%rd72, %rd71, %rd43;
	shl.b64 	%rd73, %rd72, 2;
	add.s64 	%rd74, %rd2, %rd73;
	ld.global.f32 	%f168, [%rd74+32];
	add.f32 	%f169, %f168, 0f358637BD;
	st.global.f32 	[%rd74+32], %f169;
	add.s32 	%r247, %r246, %r221;
	cvt.u64.u32 	%rd75, %r247;
	add.s64 	%rd76, %rd75, %rd43;
	shl.b64 	%rd77, %rd76, 2;
	add.s64 	%rd78, %rd2, %rd77;
	ld.global.f32 	%f170, [%rd78+36];
	add.f32 	%f171, %f170, 0f358637BD;
	st.global.f32 	[%rd78+36], %f171;
	add.s32 	%r248, %r247, %r221;
	cvt.u64.u32 	%rd79, %r248;
	add.s64 	%rd80, %rd79, %rd43;
	shl.b64 	%rd81, %rd80, 2;
	add.s64 	%rd82, %rd2, %rd81;
	ld.global.f32 	%f172, [%rd82+40];
	add.f32 	%f173, %f172, 0f358637BD;
	st.global.f32 	[%rd82+40], %f173;
	add.s32 	%r249, %r248, %r221;
	cvt.u64.u32 	%rd83, %r249;
	add.s64 	%rd84, %rd83, %rd43;
	shl.b64 	%rd85, %rd84, 2;
	add.s64 	%rd86, %rd2, %rd85;
	ld.global.f32 	%f174, [%rd86+44];
	add.f32 	%f175, %f174, 0f358637BD;
	st.global.f32 	[%rd86+44], %f175;
	add.s32 	%r250, %r249, %r221;
	cvt.u64.u32 	%rd87, %r250;
	add.s64 	%rd88, %rd87, %rd43;
	shl.b64 	%rd89, %rd88, 2;
	add.s64 	%rd90, %rd2, %rd89;
	ld.global.f32 	%f176, [%rd90+48];
	add.f32 	%f177, %f176, 0f358637BD;
	st.global.f32 	[%rd90+48], %f177;
	add.s32 	%r251, %r250, %r221;
	cvt.u64.u32 	%rd91, %r251;
	add.s64 	%rd92, %rd91, %rd43;
	shl.b64 	%rd93, %rd92, 2;
	add.s64 	%rd94, %rd2, %rd93;
	ld.global.f32 	%f178, [%rd94+52];
	add.f32 	%f179, %f178, 0f358637BD;
	st.global.f32 	[%rd94+52], %f179;
	add.s32 	%r252, %r251, %r221;
	cvt.u64.u32 	%rd95, %r252;
	add.s64 	%rd96, %rd95, %rd43;
	shl.b64 	%rd97, %rd96, 2;
	add.s64 	%rd98, %rd2, %rd97;
	ld.global.f32 	%f180, [%rd98+56];
	add.f32 	%f181, %f180, 0f358637BD;
	st.global.f32 	[%rd98+56], %f181;
	add.s32 	%r253, %r252, %r221;
	cvt.u64.u32 	%rd99, %r253;
	add.s64 	%rd100, %rd99, %rd43;
	shl.b64 	%rd101, %rd100, 2;
	add.s64 	%rd102, %rd2, %rd101;
	ld.global.f32 	%f182, [%rd102+60];
	add.f32 	%f183, %f182, 0f358637BD;
	st.global.f32 	[%rd102+60], %f183;
	add.s32 	%r458, %r458, 16;
	setp.ne.s32 	%p17, %r458, %r459;
	@%p17 bra 	$L__BB5_19;
$L__BB5_20:
	setp.eq.s32 	%p18, %r26, 0;
	@%p18 bra 	$L__BB5_29;
	and.b32  	%r63, %r221, 7;
	setp.lt.u32 	%p19, %r26, 8;
	@%p19 bra 	$L__BB5_23;
	mul.lo.s32 	%r254, %r459, %r221;
	add.s32 	%r255, %r254, %r459;
	mul.wide.u32 	%rd103, %r255, 4;
	add.s64 	%rd104, %rd2, %rd103;
	ld.global.f32 	%f184, [%rd104];
	add.f32 	%f185, %f184, 0f358637BD;
	st.global.f32 	[%rd104], %f185;
	add.s32 	%r256, %r254, %r221;
	cvt.u64.u32 	%rd105, %r256;
	cvt.u64.u32 	%rd106, %r459;
	add.s64 	%rd107, %rd105, %rd106;
	shl.b64 	%rd108, %rd107, 2;
	add.s64 	%rd109, %rd2, %rd108;
	ld.global.f32 	%f186, [%rd109+4];
	add.f32 	%f187, %f186, 0f358637BD;
	st.global.f32 	[%rd109+4], %f187;
	add.s32 	%r257, %r256, %r221;
	cvt.u64.u32 	%rd110, %r257;
	add.s64 	%rd111, %rd110, %rd106;
	shl.b64 	%rd112, %rd111, 2;
	add.s64 	%rd113, %rd2, %rd112;
	ld.global.f32 	%f188, [%rd113+8];
	add.f32 	%f189, %f188, 0f358637BD;
	st.global.f32 	[%rd113+8], %f189;
	add.s32 	%r258, %r257, %r221;
	cvt.u64.u32 	%rd114, %r258;
	add.s64 	%rd115, %rd114, %rd106;
	shl.b64 	%rd116, %rd115, 2;
	add.s64 	%rd117, %rd2, %rd116;
	ld.global.f32 	%f190, [%rd117+12];
	add.f32 	%f191, %f190, 0f358637BD;
	st.global.f32 	[%rd117+12], %f191;
	add.s32 	%r259, %r258, %r221;
	cvt.u64.u32 	%rd118, %r259;
	add.s64 	%rd119, %rd118, %rd106;
	shl.b64 	%rd120, %rd119, 2;
	add.s64 	%rd121, %rd2, %rd120;
	ld.global.f32 	%f192, [%rd121+16];
	add.f32 	%f193, %f192, 0f358637BD;
	st.global.f32 	[%rd121+16], %f193;
	add.s32 	%r260, %r259, %r221;
	cvt.u64.u32 	%rd122, %r260;
	add.s64 	%rd123, %rd122, %rd106;
	shl.b64 	%rd124, %rd123, 2;
	add.s64 	%rd125, %rd2, %rd124;
	ld.global.f32 	%f194, [%rd125+20];
	add.f32 	%f195, %f194, 0f358637BD;
	st.global.f32 	[%rd125+20], %f195;
	add.s32 	%r261, %r260, %r221;
	cvt.u64.u32 	%rd126, %r261;
	add.s64 	%rd127, %rd126, %rd106;
	shl.b64 	%rd128, %rd127, 2;
	add.s64 	%rd129, %rd2, %rd128;
	ld.global.f32 	%f196, [%rd129+24];
	add.f32 	%f197, %f196, 0f358637BD;
	st.global.f32 	[%rd129+24], %f197;
	add.s32 	%r262, %r261, %r221;
	cvt.u64.u32 	%rd130, %r262;
	add.s64 	%rd131, %rd130, %rd106;
	shl.b64 	%rd132, %rd131, 2;
	add.s64 	%rd133, %rd2, %rd132;
	ld.global.f32 	%f198, [%rd133+28];
	add.f32 	%f199, %f198, 0f358637BD;
	st.global.f32 	[%rd133+28], %f199;
	add.s32 	%r459, %r459, 8;
$L__BB5_23:
	setp.eq.s32 	%p20, %r63, 0;
	@%p20 bra 	$L__BB5_29;
	and.b32  	%r66, %r221, 3;
	setp.lt.u32 	%p21, %r63, 4;
	@%p21 bra 	$L__BB5_26;
	mul.lo.s32 	%r263, %r459, %r221;
	add.s32 	%r264, %r263, %r459;
	mul.wide.u32 	%rd134, %r264, 4;
	add.s64 	%rd135, %rd2, %rd134;
	ld.global.f32 	%f200, [%rd135];
	add.f32 	%f201, %f200, 0f358637BD;
	st.global.f32 	[%rd135], %f201;
	add.s32 	%r265, %r263, %r221;
	cvt.u64.u32 	%rd136, %r265;
	cvt.u64.u32 	%rd137, %r459;
	add.s64 	%rd138, %rd136, %rd137;
	shl.b64 	%rd139, %rd138, 2;
	add.s64 	%rd140, %rd2, %rd139;
	ld.global.f32 	%f202, [%rd140+4];
	add.f32 	%f203, %f202, 0f358637BD;
	st.global.f32 	[%rd140+4], %f203;
	add.s32 	%r266, %r265, %r221;
	cvt.u64.u32 	%rd141, %r266;
	add.s64 	%rd142, %rd141, %rd137;
	shl.b64 	%rd143, %rd142, 2;
	add.s64 	%rd144, %rd2, %rd143;
	ld.global.f32 	%f204, [%rd144+8];
	add.f32 	%f205, %f204, 0f358637BD;
	st.global.f32 	[%rd144+8], %f205;
	add.s32 	%r267, %r266, %r221;
	cvt.u64.u32 	%rd145, %r267;
	add.s64 	%rd146, %rd145, %rd137;
	shl.b64 	%rd147, %rd146, 2;
	add.s64 	%rd148, %rd2, %rd147;
	ld.global.f32 	%f206, [%rd148+12];
	add.f32 	%f207, %f206, 0f358637BD;
	st.global.f32 	[%rd148+12], %f207;
	add.s32 	%r459, %r459, 4;
$L__BB5_26:
	setp.eq.s32 	%p22, %r66, 0;
	@%p22 bra 	$L__BB5_29;
	mov.b32 	%r463, 0;
$L__BB5_28:
	.pragma "nounroll";
	mad.lo.s32 	%r269, %r459, %r221, %r459;
	mul.wide.u32 	%rd149, %r269, 4;
	add.s64 	%rd150, %rd2, %rd149;
	ld.global.f32 	%f208, [%rd150];
	add.f32 	%f209, %f208, 0f358637BD;
	st.global.f32 	[%rd150], %f209;
	add.s32 	%r459, %r459, 1;
	add.s32 	%r463, %r463, 1;
	setp.ne.s32 	%p23, %r463, %r66;
	@%p23 bra 	$L__BB5_28;
$L__BB5_29:
	mov.b32 	%r464, 0;
	mov.b16 	%rs49, 0;
	mov.u16 	%rs50, %rs49;
	mov.u16 	%rs51, %rs49;
$L__BB5_30:
	mov.u32 	%r73, %r464;
	sub.s16 	%rs13, %rs2, %rs49;
	sub.s16 	%rs33, %rs1, %rs50;
	cvt.u32.u16 	%r271, %rs33;
	and.b32  	%r74, %r271, 7;
	add.s32 	%r75, %r74, -1;
	sub.s32 	%r76, %r3, %r73;
	sub.s32 	%r77, %r2, %r73;
	cvt.u32.u16 	%r272, %rs50;
	and.b32  	%r78, %r272, 7;
	add.s32 	%r79, %r78, -1;
	cvt.u32.u16 	%r273, %rs51;
	and.b32  	%r80, %r273, 15;
	add.s32 	%r81, %r80, -1;
	setp.eq.s32 	%p24, %r73, 0;
	mov.f32 	%f740, 0f00000000;
	@%p24 bra 	$L__BB5_44;
	mul.lo.s32 	%r82, %r73, %r221;
	setp.lt.u32 	%p25, %r73, 16;
	mov.b32 	%r467, 0;
	mov.f32 	%f740, 0f00000000;
	@%p25 bra 	$L__BB5_34;
	and.b32  	%r467, %r73, 2147483632;
	mov.b32 	%r465, 0;
	mov.f32 	%f740, 0f00000000;
$L__BB5_33:
	.pragma "nounroll";
	add.s32 	%r276, %r465, %r82;
	mul.wide.u32 	%rd151, %r276, 4;
	add.s64 	%rd152, %rd2, %rd151;
	ld.global.f32 	%f214, [%rd152];
	fma.rn.f32 	%f215, %f214, %f214, %f740;
	ld.global.f32 	%f216, [%rd152+4];
	fma.rn.f32 	%f217, %f216, %f216, %f215;
	ld.global.f32 	%f218, [%rd152+8];
	fma.rn.f32 	%f219, %f218, %f218, %f217;
	ld.global.f32 	%f220, [%rd152+12];
	fma.rn.f32 	%f221, %f220, %f220, %f219;
	ld.global.f32 	%f222, [%rd152+16];
	fma.rn.f32 	%f223, %f222, %f222, %f221;
	ld.global.f32 	%f224, [%rd152+20];
	fma.rn.f32 	%f225, %f224, %f224, %f223;
	ld.global.f32 	%f226, [%rd152+24];
	fma.rn.f32 	%f227, %f226, %f226, %f225;
	ld.global.f32 	%f228, [%rd152+28];
	fma.rn.f32 	%f229, %f228, %f228, %f227;
	ld.global.f32 	%f230, [%rd152+32];
	fma.rn.f32 	%f231, %f230, %f230, %f229;
	ld.global.f32 	%f232, [%rd152+36];
	fma.rn.f32 	%f233, %f232, %f232, %f231;
	ld.global.f32 	%f234, [%rd152+40];
	fma.rn.f32 	%f235, %f234, %f234, %f233;
	ld.global.f32 	%f236, [%rd152+44];
	fma.rn.f32 	%f237, %f236, %f236, %f235;
	ld.global.f32 	%f238, [%rd152+48];
	fma.rn.f32 	%f239, %f238, %f238, %f237;
	ld.global.f32 	%f240, [%rd152+52];
	fma.rn.f32 	%f241, %f240, %f240, %f239;
	ld.global.f32 	%f242, [%rd152+56];
	fma.rn.f32 	%f243, %f242, %f242, %f241;
	ld.global.f32 	%f244, [%rd152+60];
	fma.rn.f32 	%f740, %f244, %f244, %f243;
	add.s32 	%r465, %r465, 16;
	setp.ne.s32 	%p26, %r465, %r467;
	@%p26 bra 	$L__BB5_33;
$L__BB5_34:
	and.b32  	%r277, %r73, 15;
	setp.eq.s32 	%p27, %r277, 0;
	@%p27 bra 	$L__BB5_44;
	setp.lt.u32 	%p28, %r81, 7;
	@%p28 bra 	$L__BB5_37;
	add.s32 	%r278, %r467, %r82;
	mul.wide.u32 	%rd153, %r278, 4;
	add.s64 	%rd154, %rd2, %rd153;
	ld.global.f32 	%f246, [%rd154];
	fma.rn.f32 	%f247, %f246, %f246, %f740;
	cvt.u64.u32 	%rd155, %r82;
	cvt.u64.u32 	%rd156, %r467;
	add.s64 	%rd157, %rd156, %rd155;
	shl.b64 	%rd158, %rd157, 2;
	add.s64 	%rd159, %rd2, %rd158;
	ld.global.f32 	%f248, [%rd159+4];
	fma.rn.f32 	%f249, %f248, %f248, %f247;
	ld.global.f32 	%f250, [%rd159+8];
	fma.rn.f32 	%f251, %f250, %f250, %f249;
	ld.global.f32 	%f252, [%rd159+12];
	fma.rn.f32 	%f253, %f252, %f252, %f251;
	ld.global.f32 	%f254, [%rd159+16];
	fma.rn.f32 	%f255, %f254, %f254, %f253;
	ld.global.f32 	%f256, [%rd159+20];
	fma.rn.f32 	%f257, %f256, %f256, %f255;
	ld.global.f32 	%f258, [%rd159+24];
	fma.rn.f32 	%f259, %f258, %f258, %f257;
	ld.global.f32 	%f260, [%rd159+28];
	fma.rn.f32 	%f740, %f260, %f260, %f259;
	add.s32 	%r467, %r467, 8;
$L__BB5_37:
	and.b32  	%r279, %r80, 7;
	setp.eq.s32 	%p29, %r279, 0;
	@%p29 bra 	$L__BB5_44;
	and.b32  	%r89, %r78, 3;
	setp.lt.u32 	%p30, %r79, 3;
	@%p30 bra 	$L__BB5_40;
	add.s32 	%r280, %r467, %r82;
	mul.wide.u32 	%rd160, %r280, 4;
	add.s64 	%rd161, %rd2, %rd160;
	ld.global.f32 	%f262, [%rd161];
	fma.rn.f32 	%f263, %f262, %f262, %f740;
	cvt.u64.u32 	%rd162, %r82;
	cvt.u64.u32 	%rd163, %r467;
	add.s64 	%rd164, %rd163, %rd162;
	shl.b64 	%rd165, %rd164, 2;
	add.s64 	%rd166, %rd2, %rd165;
	ld.global.f32 	%f264, [%rd166+4];
	fma.rn.f32 	%f265, %f264, %f264, %f263;
	ld.global.f32 	%f266, [%rd166+8];
	fma.rn.f32 	%f267, %f266, %f266, %f265;
	ld.global.f32 	%f268, [%rd166+12];
	fma.rn.f32 	%f740, %f268, %f268, %f267;
	add.s32 	%r467, %r467, 4;
$L__BB5_40:
	setp.eq.s32 	%p31, %r89, 0;
	@%p31 bra 	$L__BB5_44;
	add.s32 	%r281, %r467, %r82;
	mul.wide.u32 	%rd167, %r281, 4;
	add.s64 	%rd168, %rd2, %rd167;
	ld.global.f32 	%f269, [%rd168];
	fma.rn.f32 	%f740, %f269, %f269, %f740;
	setp.eq.s32 	%p32, %r89, 1;
	@%p32 bra 	$L__BB5_44;
	cvt.u64.u32 	%rd169, %r82;
	cvt.u64.u32 	%rd170, %r467;
	add.s64 	%rd171, %rd170, %rd169;
	shl.b64 	%rd172, %rd171, 2;
	add.s64 	%rd7, %rd2, %rd172;
	ld.global.f32 	%f270, [%rd7+4];
	fma.rn.f32 	%f740, %f270, %f270, %f740;
	setp.eq.s32 	%p33, %r89, 2;
	@%p33 bra 	$L__BB5_44;
	ld.global.f32 	%f271, [%rd7+8];
	fma.rn.f32 	%f740, %f271, %f271, %f740;
$L__BB5_44:
	mul.lo.s32 	%r92, %r73, %r221;
	add.s32 	%r282, %r92, %r73;
	mul.wide.u32 	%rd173, %r282, 4;
	add.s64 	%rd8, %rd2, %rd173;
	ld.global.f32 	%f272, [%rd8];
	sub.f32 	%f45, %f272, %f740;
	setp.le.f32 	%p34, %f45, 0f00000000;
	@%p34 bra 	$L__BB5_125;
	sqrt.rn.f32 	%f46, %f45;
	st.global.f32 	[%rd8], %f46;
	add.s32 	%r464, %r73, 1;
	setp.ge.s32 	%p35, %r464, %r221;
	@%p35 bra 	$L__BB5_124;
	setp.eq.s32 	%p36, %r73, 0;
	@%p36 bra 	$L__BB5_102;
	and.b32  	%r94, %r73, 15;
	and.b32  	%r95, %r73, 2147483632;
	and.b32  	%r96, %r80, 7;
	and.b32  	%r97, %r78, 3;
	mov.u32 	%r473, %r464;
$L__BB5_48:
	setp.lt.u32 	%p37, %r73, 16;
	mul.lo.s32 	%r107, %r473, %r221;
	mov.f32 	%f748, 0f00000000;
	mov.b32 	%r476, 0;
	@%p37 bra 	$L__BB5_51;
	mov.f32 	%f748, 0f00000000;
	mov.b32 	%r474, 0;
$L__BB5_50:
	.pragma "nounroll";
	add.s32 	%r285, %r474, %r107;
	mul.wide.u32 	%rd174, %r285, 4;
	add.s64 	%rd175, %rd2, %rd174;
	ld.global.f32 	%f276, [%rd175];
	add.s32 	%r286, %r474, %r92;
	mul.wide.u32 	%rd176, %r286, 4;
	add.s64 	%rd177, %rd2, %rd176;
	ld.global.f32 	%f277, [%rd177];
	fma.rn.f32 	%f278, %f276, %f277, %f748;
	ld.global.f32 	%f279, [%rd175+4];
	ld.global.f32 	%f280, [%rd177+4];
	fma.rn.f32 	%f281, %f279, %f280, %f278;
	ld.global.f32 	%f282, [%rd175+8];
	ld.global.f32 	%f283, [%rd177+8];
	fma.rn.f32 	%f284, %f282, %f283, %f281;
	ld.global.f32 	%f285, [%rd175+12];
	ld.global.f32 	%f286, [%rd177+12];
	fma.rn.f32 	%f287, %f285, %f286, %f284;
	ld.global.f32 	%f288, [%rd175+16];
	ld.global.f32 	%f289, [%rd177+16];
	fma.rn.f32 	%f290, %f288, %f289, %f287;
	ld.global.f32 	%f291, [%rd175+20];
	ld.global.f32 	%f292, [%rd177+20];
	fma.rn.f32 	%f293, %f291, %f292, %f290;
	ld.global.f32 	%f294, [%rd175+24];
	ld.global.f32 	%f295, [%rd177+24];
	fma.rn.f32 	%f296, %f294, %f295, %f293;
	ld.global.f32 	%f297, [%rd175+28];
	ld.global.f32 	%f298, [%rd177+28];
	fma.rn.f32 	%f299, %f297, %f298, %f296;
	ld.global.f32 	%f300, [%rd175+32];
	ld.global.f32 	%f301, [%rd177+32];
	fma.rn.f32 	%f302, %f300, %f301, %f299;
	ld.global.f32 	%f303, [%rd175+36];
	ld.global.f32 	%f304, [%rd177+36];
	fma.rn.f32 	%f305, %f303, %f304, %f302;
	ld.global.f32 	%f306, [%rd175+40];
	ld.global.f32 	%f307, [%rd177+40];
	fma.rn.f32 	%f308, %f306, %f307, %f305;
	ld.global.f32 	%f309, [%rd175+44];
	ld.global.f32 	%f310, [%rd177+44];
	fma.rn.f32 	%f311, %f309, %f310, %f308;
	ld.global.f32 	%f312, [%rd175+48];
	ld.global.f32 	%f313, [%rd177+48];
	fma.rn.f32 	%f314, %f312, %f313, %f311;
	ld.global.f32 	%f315, [%rd175+52];
	ld.global.f32 	%f316, [%rd177+52];
	fma.rn.f32 	%f317, %f315, %f316, %f314;
	ld.global.f32 	%f318, [%rd175+56];
	ld.global.f32 	%f319, [%rd177+56];
	fma.rn.f32 	%f320, %f318, %f319, %f317;
	ld.global.f32 	%f321, [%rd175+60];
	ld.global.f32 	%f322, [%rd177+60];
	fma.rn.f32 	%f748, %f321, %f322, %f320;
	add.s32 	%r474, %r474, 16;
	setp.ne.s32 	%p38, %r474, %r95;
	mov.u32 	%r476, %r95;
	@%p38 bra 	$L__BB5_50;
$L__BB5_51:
	setp.eq.s32 	%p39, %r94, 0;
	@%p39 bra 	$L__BB5_61;
	setp.lt.u32 	%p40, %r81, 7;
	@%p40 bra 	$L__BB5_54;
	add.s32 	%r287, %r476, %r107;
	mul.wide.u32 	%rd178, %r287, 4;
	add.s64 	%rd179, %rd2, %rd178;
	ld.global.f32 	%f324, [%rd179];
	add.s32 	%r288, %r476, %r92;
	mul.wide.u32 	%rd180, %r288, 4;
	add.s64 	%rd181, %rd2, %rd180;
	ld.global.f32 	%f325, [%rd181];
	fma.rn.f32 	%f326, %f324, %f325, %f748;
	cvt.u64.u32 	%rd182, %r107;
	cvt.u64.u32 	%rd183, %r476;
	add.s64 	%rd184, %rd183, %rd182;
	shl.b64 	%rd185, %rd184, 2;
	add.s64 	%rd186, %rd2, %rd185;
	ld.global.f32 	%f327, [%rd186+4];
	cvt.u64.u32 	%rd187, %r92;
	add.s64 	%rd188, %rd183, %rd187;
	shl.b64 	%rd189, %rd188, 2;
	add.s64 	%rd190, %rd2, %rd189;
	ld.global.f32 	%f328, [%rd190+4];
	fma.rn.f32 	%f329, %f327, %f328, %f326;
	ld.global.f32 	%f330, [%rd186+8];
	ld.global.f32 	%f331, [%rd190+8];
	fma.rn.f32 	%f332, %f330, %f331, %f329;
	ld.global.f32 	%f333, [%rd186+12];
	ld.global.f32 	%f334, [%rd190+12];
	fma.rn.f32 	%f335, %f333, %f334, %f332;
	ld.global.f32 	%f336, [%rd186+16];
	ld.global.f32 	%f337, [%rd190+16];
	fma.rn.f32 	%f338, %f336, %f337, %f335;
	ld.global.f32 	%f339, [%rd186+20];
	ld.global.f32 	%f340, [%rd190+20];
	fma.rn.f32 	%f341, %f339, %f340, %f338;
	ld.global.f32 	%f342, [%rd186+24];
	ld.global.f32 	%f343, [%rd190+24];
	fma.rn.f32 	%f344, %f342, %f343, %f341;
	ld.global.f32 	%f345, [%rd186+28];
	ld.global.f32 	%f346, [%rd190+28];
	fma.rn.f32 	%f748, %f345, %f346, %f344;
	add.s32 	%r476, %r476, 8;
$L__BB5_54:
	setp.eq.s32 	%p41, %r96, 0;
	@%p41 bra 	$L__BB5_61;
	setp.lt.u32 	%p42, %r79, 3;
	@%p42 bra 	$L__BB5_57;
	add.s32 	%r289, %r476, %r107;
	mul.wide.u32 	%rd191, %r289, 4;
	add.s64 	%rd192, %rd2, %rd191;
	ld.global.f32 	%f348, [%rd192];
	add.s32 	%r290, %r476, %r92;
	mul.wide.u32 	%rd193, %r290, 4;
	add.s64 	%rd194, %rd2, %rd193;
	ld.global.f32 	%f349, [%rd194];
	fma.rn.f32 	%f350, %f348, %f349, %f748;
	cvt.u64.u32 	%rd195, %r107;
	cvt.u64.u32 	%rd196, %r476;
	add.s64 	%rd197, %rd196, %rd195;
	shl.b64 	%rd198, %rd197, 2;
	add.s64 	%rd199, %rd2, %rd198;
	ld.global.f32 	%f351, [%rd199+4];
	cvt.u64.u32 	%rd200, %r92;
	add.s64 	%rd201, %rd196, %rd200;
	shl.b64 	%rd202, %rd201, 2;
	add.s64 	%rd203, %rd2, %rd202;
	ld.global.f32 	%f352, [%rd203+4];
	fma.rn.f32 	%f353, %f351, %f352, %f350;
	ld.global.f32 	%f354, [%rd199+8];
	ld.global.f32 	%f355, [%rd203+8];
	fma.rn.f32 	%f356, %f354, %f355, %f353;
	ld.global.f32 	%f357, [%rd199+12];
	ld.global.f32 	%f358, [%rd203+12];
	fma.rn.f32 	%f748, %f357, %f358, %f356;
	add.s32 	%r476, %r476, 4;
$L__BB5_57:
	setp.eq.s32 	%p43, %r97, 0;
	@%p43 bra 	$L__BB5_61;
	setp.eq.s32 	%p44, %r97, 1;
	add.s32 	%r291, %r476, %r107;
	mul.wide.u32 	%rd204, %r291, 4;
	add.s64 	%rd205, %rd2, %rd204;
	ld.global.f32 	%f359, [%rd205];
	add.s32 	%r292, %r476, %r92;
	mul.wide.u32 	%rd206, %r292, 4;
	add.s64 	%rd207, %rd2, %rd206;
	ld.global.f32 	%f360, [%rd207];
	fma.rn.f32 	%f748, %f359, %f360, %f748;
	@%p44 bra 	$L__BB5_61;
	setp.eq.s32 	%p45, %r97, 2;
	cvt.u64.u32 	%rd208, %r107;
	cvt.u64.u32 	%rd209, %r476;
	add.s64 	%rd210, %rd209, %rd208;
	shl.b64 	%rd211, %rd210, 2;
	add.s64 	%rd9, %rd2, %rd211;
	ld.global.f32 	%f361, [%rd9+4];
	cvt.u64.u32 	%rd212, %r92;
	add.s64 	%rd213, %rd209, %rd212;
	shl.b64 	%rd214, %rd213, 2;
	add.s64 	%rd10, %rd2, %rd214;
	ld.global.f32 	%f362, [%rd10+4];
	fma.rn.f32 	%f748, %f361, %f362, %f748;
	@%p45 bra 	$L__BB5_61;
	ld.global.f32 	%f363, [%rd9+8];
	ld.global.f32 	%f364, [%rd10+8];
	fma.rn.f32 	%f748, %f363, %f364, %f748;
$L__BB5_61:
	add.s32 	%r293, %r107, %r73;
	mul.wide.u32 	%rd215, %r293, 4;
	add.s64 	%rd216, %rd2, %rd215;
	ld.global.f32 	%f365, [%rd216];
	sub.f32 	%f366, %f365, %f748;
	div.rn.f32 	%f367, %f366, %f46;
	st.global.f32 	[%rd216], %f367;
	add.s32 	%r473, %r473, 1;
	setp.eq.s32 	%p46, %r473, %r221;
	@%p46 bra 	$L__BB5_113;
	bra.uni 	$L__BB5_48;
$L__BB5_62:
	sqrt.rn.f32 	%f16, %f15;
	st.global.f32 	[%rd4], %f16;
	add.s32 	%r439, %r6, 1;
	setp.ge.s32 	%p64, %r439, %r221;
	@%p64 bra 	$L__BB5_101;
	setp.eq.s32 	%p65, %r6, 0;
	@%p65 bra 	$L__BB5_79;
	and.b32  	%r29, %r6, 15;
	and.b32  	%r30, %r6, 2147483632;
	and.b32  	%r31, %r13, 7;
	and.b32  	%r32, %r11, 3;
	mov.u32 	%r448, %r439;
$L__BB5_65:
	setp.lt.u32 	%p66, %r6, 16;
	mul.lo.s32 	%r42, %r448, %r221;
	mov.f32 	%f732, 0f00000000;
	mov.b32 	%r451, 0;
	@%p66 bra 	$L__BB5_68;
	mov.f32 	%f732, 0f00000000;
	mov.b32 	%r449, 0;
$L__BB5_67:
	.pragma "nounroll";
	add.s32 	%r326, %r449, %r42;
	mul.wide.u32 	%rd265, %r326, 4;
	add.s64 	%rd266, %rd2, %rd265;
	ld.global.f32 	%f401, [%rd266];
	add.s32 	%r327, %r449, %r25;
	mul.wide.u32 	%rd267, %r327, 4;
	add.s64 	%rd268, %rd2, %rd267;
	ld.global.f32 	%f402, [%rd268];
	fma.rn.f32 	%f403, %f401, %f402, %f732;
	ld.global.f32 	%f404, [%rd266+4];
	ld.global.f32 	%f405, [%rd268+4];
	fma.rn.f32 	%f406, %f404, %f405, %f403;
	ld.global.f32 	%f407, [%rd266+8];
	ld.global.f32 	%f408, [%rd268+8];
	fma.rn.f32 	%f409, %f407, %f408, %f406;
	ld.global.f32 	%f410, [%rd266+12];
	ld.global.f32 	%f411, [%rd268+12];
	fma.rn.f32 	%f412, %f410, %f411, %f409;
	ld.global.f32 	%f413, [%rd266+16];
	ld.global.f32 	%f414, [%rd268+16];
	fma.rn.f32 	%f415, %f413, %f414, %f412;
	ld.global.f32 	%f416, [%rd266+20];
	ld.global.f32 	%f417, [%rd268+20];
	fma.rn.f32 	%f418, %f416, %f417, %f415;
	ld.global.f32 	%f419, [%rd266+24];
	ld.global.f32 	%f420, [%rd268+24];
	fma.rn.f32 	%f421, %f419, %f420, %f418;
	ld.global.f32 	%f422, [%rd266+28];
	ld.global.f32 	%f423, [%rd268+28];
	fma.rn.f32 	%f424, %f422, %f423, %f421;
	ld.global.f32 	%f425, [%rd266+32];
	ld.global.f32 	%f426, [%rd268+32];
	fma.rn.f32 	%f427, %f425, %f426, %f424;
	ld.global.f32 	%f428, [%rd266+36];
	ld.global.f32 	%f429, [%rd268+36];
	fma.rn.f32 	%f430, %f428, %f429, %f427;
	ld.global.f32 	%f431, [%rd266+40];
	ld.global.f32 	%f432, [%rd268+40];
	fma.rn.f32 	%f433, %f431, %f432, %f430;
	ld.global.f32 	%f434, [%rd266+44];
	ld.global.f32 	%f435, [%rd268+44];
	fma.rn.f32 	%f436, %f434, %f435, %f433;
	ld.global.f32 	%f437, [%rd266+48];
	ld.global.f32 	%f438, [%rd268+48];
	fma.rn.f32 	%f439, %f437, %f438, %f436;
	ld.global.f32 	%f440, [%rd266+52];
	ld.global.f32 	%f441, [%rd268+52];
	fma.rn.f32 	%f442, %f440, %f441, %f439;
	ld.global.f32 	%f443, [%rd266+56];
	ld.global.f32 	%f444, [%rd268+56];
	fma.rn.f32 	%f445, %f443, %f444, %f442;
	ld.global.f32 	%f446, [%rd266+60];
	ld.global.f32 	%f447, [%rd268+60];
	fma.rn.f32 	%f732, %f446, %f447, %f445;
	add.s32 	%r449, %r449, 16;
	setp.ne.s32 	%p67, %r449, %r30;
	mov.u32 	%r451, %r30;
	@%p67 bra 	$L__BB5_67;
$L__BB5_68:
	setp.eq.s32 	%p68, %r29, 0;
	@%p68 bra 	$L__BB5_78;
	setp.lt.u32 	%p69, %r14, 7;
	@%p69 bra 	$L__BB5_71;
	add.s32 	%r328, %r451, %r42;
	mul.wide.u32 	%rd269, %r328, 4;
	add.s64 	%rd270, %rd2, %rd269;
	ld.global.f32 	%f449, [%rd270];
	add.s32 	%r329, %r451, %r25;
	mul.wide.u32 	%rd271, %r329, 4;
	add.s64 	%rd272, %rd2, %rd271;
	ld.global.f32 	%f450, [%rd272];
	fma.rn.f32 	%f451, %f449, %f450, %f732;
	cvt.u64.u32 	%rd273, %r42;
	cvt.u64.u32 	%rd274, %r451;
	add.s64 	%rd275, %rd274, %rd273;
	shl.b64 	%rd276, %rd275, 2;
	add.s64 	%rd277, %rd2, %rd276;
	ld.global.f32 	%f452, [%rd277+4];
	cvt.u64.u32 	%rd278, %r25;
	add.s64 	%rd279, %rd274, %rd278;
	shl.b64 	%rd280, %rd279, 2;
	add.s64 	%rd281, %rd2, %rd280;
	ld.global.f32 	%f453, [%rd281+4];
	fma.rn.f32 	%f454, %f452, %f453, %f451;
	ld.global.f32 	%f455, [%rd277+8];
	ld.global.f32 	%f456, [%rd281+8];
	fma.rn.f32 	%f457, %f455, %f456, %f454;
	ld.global.f32 	%f458, [%rd277+12];
	ld.global.f32 	%f459, [%rd281+12];
	fma.rn.f32 	%f460, %f458, %f459, %f457;
	ld.global.f32 	%f461, [%rd277+16];
	ld.global.f32 	%f462, [%rd281+16];
	fma.rn.f32 	%f463, %f461, %f462, %f460;
	ld.global.f32 	%f464, [%rd277+20];
	ld.global.f32 	%f465, [%rd281+20];
	fma.rn.f32 	%f466, %f464, %f465, %f463;
	ld.global.f32 	%f467, [%rd277+24];
	ld.global.f32 	%f468, [%rd281+24];
	fma.rn.f32 	%f469, %f467, %f468, %f466;
	ld.global.f32 	%f470, [%rd277+28];
	ld.global.f32 	%f471, [%rd281+28];
	fma.rn.f32 	%f732, %f470, %f471, %f469;
	add.s32 	%r451, %r451, 8;
$L__BB5_71:
	setp.eq.s32 	%p70, %r31, 0;
	@%p70 bra 	$L__BB5_78;
	setp.lt.u32 	%p71, %r12, 3;
	@%p71 bra 	$L__BB5_74;
	add.s32 	%r330, %r451, %r42;
	mul.wide.u32 	%rd282, %r330, 4;
	add.s64 	%rd283, %rd2, %rd282;
	ld.global.f32 	%f473, [%rd283];
	add.s32 	%r331, %r451, %r25;
	mul.wide.u32 	%rd284, %r331, 4;
	add.s64 	%rd285, %rd2, %rd284;
	ld.global.f32 	%f474, [%rd285];
	fma.rn.f32 	%f475, %f473, %f474, %f732;
	cvt.u64.u32 	%rd286, %r42;
	cvt.u64.u32 	%rd287, %r451;
	add.s64 	%rd288, %rd287, %rd286;
	shl.b64 	%rd289, %rd288, 2;
	add.s64 	%rd290, %rd2, %rd289;
	ld.global.f32 	%f476, [%rd290+4];
	cvt.u64.u32 	%rd291, %r25;
	add.s64 	%rd292, %rd287, %rd291;
	shl.b64 	%rd293, %rd292, 2;
	add.s64 	%rd294, %rd2, %rd293;
	ld.global.f32 	%f477, [%rd294+4];
	fma.rn.f32 	%f478, %f476, %f477, %f475;
	ld.global.f32 	%f479, [%rd290+8];
	ld.global.f32 	%f480, [%rd294+8];
	fma.rn.f32 	%f481, %f479, %f480, %f478;
	ld.global.f32 	%f482, [%rd290+12];
	ld.global.f32 	%f483, [%rd294+12];
	fma.rn.f32 	%f732, %f482, %f483, %f481;
	add.s32 	%r451, %r451, 4;
$L__BB5_74:
	setp.eq.s32 	%p72, %r32, 0;
	@%p72 bra 	$L__BB5_78;
	setp.eq.s32 	%p73, %r32, 1;
	add.s32 	%r332, %r451, %r42;
	mul.wide.u32 	%rd295, %r332, 4;
	add.s64 	%rd296, %rd2, %rd295;
	ld.global.f32 	%f484, [%rd296];
	add.s32 	%r333, %r451, %r25;
	mul.wide.u32 	%rd297, %r333, 4;
	add.s64 	%rd298, %rd2, %rd297;
	ld.global.f32 	%f485, [%rd298];
	fma.rn.f32 	%f732, %f484, %f485, %f732;
	@%p73 bra 	$L__BB5_78;
	setp.eq.s32 	%p74, %r32, 2;
	cvt.u64.u32 	%rd299, %r42;
	cvt.u64.u32 	%rd300, %r451;
	add.s64 	%rd301, %rd300, %rd299;
	shl.b64 	%rd302, %rd301, 2;
	add.s64 	%rd5, %rd2, %rd302;
	ld.global.f32 	%f486, [%rd5+4];
	cvt.u64.u32 	%rd303, %r25;
	add.s64 	%rd304, %rd300, %rd303;
	shl.b64 	%rd305, %rd304, 2;
	add.s64 	%rd6, %rd2, %rd305;
	ld.global.f32 	%f487, [%rd6+4];
	fma.rn.f32 	%f732, %f486, %f487, %f732;
	@%p74 bra 	$L__BB5_78;
	ld.global.f32 	%f488, [%rd5+8];
	ld.global.f32 	%f489, [%rd6+8];
	fma.rn.f32 	%f732, %f488, %f489, %f732;
$L__BB5_78:
	add.s32 	%r334, %r42, %r6;
	mul.wide.u32 	%rd306, %r334, 4;
	add.s64 	%rd307, %rd2, %rd306;
	ld.global.f32 	%f490, [%rd307];
	sub.f32 	%f491, %f490, %f732;
	div.rn.f32 	%f492, %f491, %f16;
	st.global.f32 	[%rd307], %f492;
	add.s32 	%r448, %r448, 1;
	setp.eq.s32 	%p75, %r448, %r221;
	@%p75 bra 	$L__BB5_90;
	bra.uni 	$L__BB5_65;
$L__BB5_79:
	setp.lt.u32 	%p76, %r9, 7;
	mov.b32 	%r446, 1;
	@%p76 bra 	$L__BB5_82;
	mov.b32 	%r444, 1;
$L__BB5_81:
	.pragma "nounroll";
	mul.lo.s32 	%r337, %r444, %r221;
	mul.wide.u32 	%rd308, %r337, 4;
	add.s64 	%rd309, %rd2, %rd308;
	ld.global.f32 	%f493, [%rd309];
	div.rn.f32 	%f494, %f493, %f16;
	st.global.f32 	[%rd309], %f494;
	add.s32 	%r338, %r337, %r221;
	mul.wide.u32 	%rd310, %r338, 4;
	add.s64 	%rd311, %rd2, %rd310;
	ld.global.f32 	%f495, [%rd311];
	div.rn.f32 	%f496, %f495, %f16;
	st.global.f32 	[%rd311], %f496;
	add.s32 	%r339, %r338, %r221;
	mul.wide.u32 	%rd312, %r339, 4;
	add.s64 	%rd313, %rd2, %rd312;
	ld.global.f32 	%f497, [%rd313];
	div.rn.f32 	%f498, %f497, %f16;
	st.global.f32 	[%rd313], %f498;
	add.s32 	%r340, %r339, %r221;
	mul.wide.u32 	%rd314, %r340, 4;
	add.s64 	%rd315, %rd2, %rd314;
	ld.global.f32 	%f499, [%rd315];
	div.rn.f32 	%f500, %f499, %f16;
	st.global.f32 	[%rd315], %f500;
	add.s32 	%r341, %r340, %r221;
	mul.wide.u32 	%rd316, %r341, 4;
	add.s64 	%rd317, %rd2, %rd316;
	ld.global.f32 	%f501, [%rd317];
	div.rn.f32 	%f502, %f501, %f16;
	st.global.f32 	[%rd317], %f502;
	add.s32 	%r342, %r341, %r221;
	mul.wide.u32 	%rd318, %r342, 4;
	add.s64 	%rd319, %rd2, %rd318;
	ld.global.f32 	%f503, [%rd319];
	div.rn.f32 	%f504, %f503, %f16;
	st.global.f32 	[%rd319], %f504;
	add.s32 	%r343, %r342, %r221;
	mul.wide.u32 	%rd320, %r343, 4;
	add.s64 	%rd321, %rd2, %rd320;
	ld.global.f32 	%f505, [%rd321];
	div.rn.f32 	%f506, %f505, %f16;
	st.global.f32 	[%rd321], %f506;
	add.s32 	%r344, %r343, %r221;
	mul.wide.u32 	%rd322, %r344, 4;
	add.s64 	%rd323, %rd2, %rd322;
	ld.global.f32 	%f507, [%rd323];
	div.rn.f32 	%f508, %f507, %f16;
	st.global.f32 	[%rd323], %f508;
	add.s32 	%r446, %r444, 8;
	add.s32 	%r345, %r444, 7;
	setp.ne.s32 	%p77, %r345, %r5;
	mov.u32 	%r444, %r446;
	@%p77 bra 	$L__BB5_81;
$L__BB5_82:
	setp.eq.s32 	%p78, %r4, 0;
	@%p78 bra 	$L__BB5_90;
	setp.lt.u32 	%p79, %r8, 3;
	@%p79 bra 	$L__BB5_85;
	mul.lo.s32 	%r346, %r446, %r221;
	mul.wide.u32 	%rd324, %r346, 4;
	add.s64 	%rd325, %rd2, %rd324;
	ld.global.f32 	%f509, [%rd325];
	div.rn.f32 	%f510, %f509, %f16;
	st.global.f32 	[%rd325], %f510;
	add.s32 	%r347, %r346, %r221;
	mul.wide.u32 	%rd326, %r347, 4;
	add.s64 	%rd327, %rd2, %rd326;
	ld.global.f32 	%f511, [%rd327];
	div.rn.f32 	%f512, %f511, %f16;
	st.global.f32 	[%rd327], %f512;
	add.s32 	%r348, %r347, %r221;
	mul.wide.u32 	%rd328, %r348, 4;
	add.s64 	%rd329, %rd2, %rd328;
	ld.global.f32 	%f513, [%rd329];
	div.rn.f32 	%f514, %f513, %f16;
	st.global.f32 	[%rd329], %f514;
	add.s32 	%r349, %r348, %r221;
	mul.wide.u32 	%rd330, %r349, 4;
	add.s64 	%rd331, %rd2, %rd330;
	ld.global.f32 	%f515, [%rd331];
	div.rn.f32 	%f516, %f515, %f16;
	st.global.f32 	[%rd331], %f516;
	add.s32 	%r446, %r446, 4;
$L__BB5_85:
	and.b32  	%r350, %r7, 3;
	setp.eq.s32 	%p80, %r350, 0;
	@%p80 bra 	$L__BB5_90;
	and.b16  	%rs38, %rs6, 3;
	setp.eq.s16 	%p81, %rs38, 1;
	@%p81 bra 	$L__BB5_88;
	mul.lo.s32 	%r351, %r446, %r221;
	mul.wide.u32 	%rd332, %r351, 4;
	add.s64 	%rd333, %rd2, %rd332;
	ld.global.f32 	%f517, [%rd333];
	div.rn.f32 	%f518, %f517, %f16;
	st.global.f32 	[%rd333], %f518;
	add.s32 	%r352, %r351, %r221;
	mul.wide.u32 	%rd334, %r352, 4;
	add.s64 	%rd335, %rd2, %rd334;
	ld.global.f32 	%f519, [%rd335];
	div.rn.f32 	%f520, %f519, %f16;
	st.global.f32 	[%rd335], %f520;
	add.s32 	%r446, %r446, 2;
$L__BB5_88:
	and.b16  	%rs39, %rs6, 1;
	setp.eq.b16 	%p82, %rs39, 1;
	not.pred 	%p83, %p82;
	@%p83 bra 	$L__BB5_90;
	mul.lo.s32 	%r353, %r446, %r221;
	mul.wide.u32 	%rd336, %r353, 4;
	add.s64 	%rd337, %rd2, %rd336;
	ld.global.f32 	%f521, [%rd337];
	div.rn.f32 	%f522, %f521, %f16;
	st.global.f32 	[%rd337], %f522;
$L__BB5_90:
	setp.lt.u32 	%p84, %r9, 7;
	mov.u32 	%r455, %r439;
	@%p84 bra 	$L__BB5_93;
	and.b32  	%r40, %r10, -8;
	mov.b32 	%r454, 0;
	mov.u32 	%r455, %r439;
$L__BB5_92:
	.pragma "nounroll";
	add.s32 	%r355, %r455, %r25;
	mul.wide.u32 	%rd338, %r355, 4;
	add.s64 	%rd339, %rd2, %rd338;
	mov.b32 	%r356, 0;
	st.global.u32 	[%rd339], %r356;
	st.global.u32 	[%rd339+4], %r356;
	st.global.u32 	[%rd339+8], %r356;
	st.global.u32 	[%rd339+12], %r356;
	st.global.u32 	[%rd339+16], %r356;
	st.global.u32 	[%rd339+20], %r356;
	st.global.u32 	[%rd339+24], %r356;
	st.global.u32 	[%rd339+28], %r356;
	add.s32 	%r455, %r455, 8;
	add.s32 	%r454, %r454, 8;
	setp.ne.s32 	%p85, %r454, %r40;
	@%p85 bra 	$L__BB5_92;
$L__BB5_93:
	and.b32  	%r357, %r10, 7;
	setp.eq.s32 	%p86, %r357, 0;
	@%p86 bra 	$L__BB5_101;
	setp.lt.u32 	%p87, %r8, 3;
	@%p87 bra 	$L__BB5_96;
	add.s32 	%r358, %r455, %r25;
	mul.wide.u32 	%rd340, %r358, 4;
	add.s64 	%rd341, %rd2, %rd340;
	mov.b32 	%r359, 0;
	st.global.u32 	[%rd341], %r359;
	cvt.u64.u32 	%rd342, %r25;
	cvt.u64.u32 	%rd343, %r455;
	add.s64 	%rd344, %rd343, %rd342;
	shl.b64 	%rd345, %rd344, 2;
	add.s64 	%rd346, %rd2, %rd345;
	st.global.u32 	[%rd346+4], %r359;
	st.global.u32 	[%rd346+8], %r359;
	st.global.u32 	[%rd346+12], %r359;
	add.s32 	%r455, %r455, 4;
$L__BB5_96:
	and.b32  	%r360, %r7, 3;
	setp.eq.s32 	%p88, %r360, 0;
	@%p88 bra 	$L__BB5_101;
	and.b16  	%rs40, %rs6, 3;
	setp.eq.s16 	%p89, %rs40, 1;
	@%p89 bra 	$L__BB5_99;
	add.s32 	%r361, %r455, %r25;
	mul.wide.u32 	%rd347, %r361, 4;
	add.s64 	%rd348, %rd2, %rd347;
	mov.b32 	%r362, 0;
	st.global.u32 	[%rd348], %r362;
	cvt.u64.u32 	%rd349, %r25;
	cvt.u64.u32 	%rd350, %r455;
	add.s64 	%rd351, %rd350, %rd349;
	shl.b64 	%rd352, %rd351, 2;
	add.s64 	%rd353, %rd2, %rd352;
	st.global.u32 	[%rd353+4], %r362;
	add.s32 	%r455, %r455, 2;
$L__BB5_99:
	and.b16  	%rs41, %rs6, 1;
	setp.eq.b16 	%p90, %rs41, 1;
	not.pred 	%p91, %p90;
	@%p91 bra 	$L__BB5_101;
	add.s32 	%r363, %r455, %r25;
	mul.wide.u32 	%rd354, %r363, 4;
	add.s64 	%rd355, %rd2, %rd354;
	mov.b32 	%r364, 0;
	st.global.u32 	[%rd355], %r364;
$L__BB5_101:
	setp.eq.s32 	%p92, %r439, %r221;
	add.s16 	%rs48, %rs48, 1;
	add.s16 	%rs47, %rs47, 1;
	add.s16 	%rs46, %rs46, 1;
	@%p92 bra 	$L__BB5_125;
	bra.uni 	$L__BB5_2;
$L__BB5_102:
	setp.lt.u32 	%p47, %r76, 7;
	mov.b32 	%r471, 1;
	@%p47 bra 	$L__BB5_105;
	mov.b32 	%r469, 1;
$L__BB5_104:
	.pragma "nounroll";
	mul.lo.s32 	%r296, %r469, %r221;
	mul.wide.u32 	%rd217, %r296, 4;
	add.s64 	%rd218, %rd2, %rd217;
	ld.global.f32 	%f368, [%rd218];
	div.rn.f32 	%f369, %f368, %f46;
	st.global.f32 	[%rd218], %f369;
	add.s32 	%r297, %r296, %r221;
	mul.wide.u32 	%rd219, %r297, 4;
	add.s64 	%rd220, %rd2, %rd219;
	ld.global.f32 	%f370, [%rd220];
	div.rn.f32 	%f371, %f370, %f46;
	st.global.f32 	[%rd220], %f371;
	add.s32 	%r298, %r297, %r221;
	mul.wide.u32 	%rd221, %r298, 4;
	add.s64 	%rd222, %rd2, %rd221;
	ld.global.f32 	%f372, [%rd222];
	div.rn.f32 	%f373, %f372, %f46;
	st.global.f32 	[%rd222], %f373;
	add.s32 	%r299, %r298, %r221;
	mul.wide.u32 	%rd223, %r299, 4;
	add.s64 	%rd224, %rd2, %rd223;
	ld.global.f32 	%f374, [%rd224];
	div.rn.f32 	%f375, %f374, %f46;
	st.global.f32 	[%rd224], %f375;
	add.s32 	%r300, %r299, %r221;
	mul.wide.u32 	%rd225, %r300, 4;
	add.s64 	%rd226, %rd2, %rd225;
	ld.global.f32 	%f376, [%rd226];
	div.rn.f32 	%f377, %f376, %f46;
	st.global.f32 	[%rd226], %f377;
	add.s32 	%r301, %r300, %r221;
	mul.wide.u32 	%rd227, %r301, 4;
	add.s64 	%rd228, %rd2, %rd227;
	ld.global.f32 	%f378, [%rd228];
	div.rn.f32 	%f379, %f378, %f46;
	st.global.f32 	[%rd228], %f379;
	add.s32 	%r302, %r301, %r221;
	mul.wide.u32 	%rd229, %r302, 4;
	add.s64 	%rd230, %rd2, %rd229;
	ld.global.f32 	%f380, [%rd230];
	div.rn.f32 	%f381, %f380, %f46;
	st.global.f32 	[%rd230], %f381;
	add.s32 	%r303, %r302, %r221;
	mul.wide.u32 	%rd231, %r303, 4;
	add.s64 	%rd232, %rd2, %rd231;
	ld.global.f32 	%f382, [%rd232];
	div.rn.f32 	%f383, %f382, %f46;
	st.global.f32 	[%rd232], %f383;
	add.s32 	%r471, %r469, 8;
	add.s32 	%r304, %r469, 7;
	setp.ne.s32 	%p48, %r304, %r5;
	mov.u32 	%r469, %r471;
	@%p48 bra 	$L__BB5_104;
$L__BB5_105:
	setp.eq.s32 	%p49, %r4, 0;
	@%p49 bra 	$L__BB5_113;
	setp.lt.u32 	%p50, %r75, 3;
	@%p50 bra 	$L__BB5_108;
	mul.lo.s32 	%r305, %r471, %r221;
	mul.wide.u32 	%rd233, %r305, 4;
	add.s64 	%rd234, %rd2, %rd233;
	ld.global.f32 	%f384, [%rd234];
	div.rn.f32 	%f385, %f384, %f46;
	st.global.f32 	[%rd234], %f385;
	add.s32 	%r306, %r305, %r221;
	mul.wide.u32 	%rd235, %r306, 4;
	add.s64 	%rd236, %rd2, %rd235;
	ld.global.f32 	%f386, [%rd236];
	div.rn.f32 	%f387, %f386, %f46;
	st.global.f32 	[%rd236], %f387;
	add.s32 	%r307, %r306, %r221;
	mul.wide.u32 	%rd237, %r307, 4;
	add.s64 	%rd238, %rd2, %rd237;
	ld.global.f32 	%f388, [%rd238];
	div.rn.f32 	%f389, %f388, %f46;
	st.global.f32 	[%rd238], %f389;
	add.s32 	%r308, %r307, %r221;
	mul.wide.u32 	%rd239, %r308, 4;
	add.s64 	%rd240, %rd2, %rd239;
	ld.global.f32 	%f390, [%rd240];
	div.rn.f32 	%f391, %f390, %f46;
	st.global.f32 	[%rd240], %f391;
	add.s32 	%r471, %r471, 4;
$L__BB5_108:
	and.b32  	%r309, %r74, 3;
	setp.eq.s32 	%p51, %r309, 0;
	@%p51 bra 	$L__BB5_113;
	and.b16  	%rs34, %rs13, 3;
	setp.eq.s16 	%p52, %rs34, 1;
	@%p52 bra 	$L__BB5_111;
	mul.lo.s32 	%r310, %r471, %r221;
	mul.wide.u32 	%rd241, %r310, 4;
	add.s64 	%rd242, %rd2, %rd241;
	ld.global.f32 	%f392, [%rd242];
	div.rn.f32 	%f393, %f392, %f46;
	st.global.f32 	[%rd242], %f393;
	add.s32 	%r311, %r310, %r221;
	mul.wide.u32 	%rd243, %r311, 4;
	add.s64 	%rd244, %rd2, %rd243;
	ld.global.f32 	%f394, [%rd244];
	div.rn.f32 	%f395, %f394, %f46;
	st.global.f32 	[%rd244], %f395;
	add.s32 	%r471, %r471, 2;
$L__BB5_111:
	and.b16  	%rs35, %rs13, 1;
	setp.eq.b16 	%p53, %rs35, 1;
	not.pred 	%p54, %p53;
	@%p54 bra 	$L__BB5_113;
	mul.lo.s32 	%r312, %r471, %r221;
	mul.wide.u32 	%rd245, %r312, 4;
	add.s64 	%rd246, %rd2, %rd245;
	ld.global.f32 	%f396, [%rd246];
	div.rn.f32 	%f397, %f396, %f46;
	st.global.f32 	[%rd246], %f397;
$L__BB5_113:
	setp.lt.u32 	%p55, %r76, 7;
	mov.u32 	%r480, %r464;
	@%p55 bra 	$L__BB5_116;
	and.b32  	%r105, %r77, -8;
	mov.b32 	%r479, 0;
	mov.u32 	%r480, %r464;
$L__BB5_115:
	.pragma "nounroll";
	add.s32 	%r314, %r480, %r92;
	mul.wide.u32 	%rd247, %r314, 4;
	add.s64 	%rd248, %rd2, %rd247;
	mov.b32 	%r315, 0;
	st.global.u32 	[%rd248], %r315;
	st.global.u32 	[%rd248+4], %r315;
	st.global.u32 	[%rd248+8], %r315;
	st.global.u32 	[%rd248+12], %r315;
	st.global.u32 	[%rd248+16], %r315;
	st.global.u32 	[%rd248+20], %r315;
	st.global.u32 	[%rd248+24], %r315;
	st.global.u32 	[%rd248+28], %r315;
	add.s32 	%r480, %r480, 8;
	add.s32 	%r479, %r479, 8;
	setp.ne.s32 	%p56, %r479, %r105;
	@%p56 bra 	$L__BB5_115;
$L__BB5_116:
	and.b32  	%r316, %r77, 7;
	setp.eq.s32 	%p57, %r316, 0;
	@%p57 bra 	$L__BB5_124;
	setp.lt.u32 	%p58, %r75, 3;
	@%p58 bra 	$L__BB5_119;
	add.s32 	%r317, %r480, %r92;
	mul.wide.u32 	%rd249, %r317, 4;
	add.s64 	%rd250, %rd2, %rd249;
	mov.b32 	%r318, 0;
	st.global.u32 	[%rd250], %r318;
	cvt.u64.u32 	%rd251, %r92;
	cvt.u64.u32 	%rd252, %r480;
	add.s64 	%rd253, %rd252, %rd251;
	shl.b64 	%rd254, %rd253, 2;
	add.s64 	%rd255, %rd2, %rd254;
	st.global.u32 	[%rd255+4], %r318;
	st.global.u32 	[%rd255+8], %r318;
	st.global.u32 	[%rd255+12], %r318;
	add.s32 	%r480, %r480, 4;
$L__BB5_119:
	and.b32  	%r319, %r74, 3;
	setp.eq.s32 	%p59, %r319, 0;
	@%p59 bra 	$L__BB5_124;
	and.b16  	%rs36, %rs13, 3;
	setp.eq.s16 	%p60, %rs36, 1;
	@%p60 bra 	$L__BB5_122;
	add.s32 	%r320, %r480, %r92;
	mul.wide.u32 	%rd256, %r320, 4;
	add.s64 	%rd257, %rd2, %rd256;
	mov.b32 	%r321, 0;
	st.global.u32 	[%rd257], %r321;
	cvt.u64.u32 	%rd258, %r92;
	cvt.u64.u32 	%rd259, %r480;
	add.s64 	%rd260, %rd259, %rd258;
	shl.b64 	%rd261, %rd260, 2;
	add.s64 	%rd262, %rd2, %rd261;
	st.global.u32 	[%rd262+4], %r321;
	add.s32 	%r480, %r480, 2;
$L__BB5_122:
	and.b16  	%rs37, %rs13, 1;
	setp.eq.b16 	%p61, %rs37, 1;
	not.pred 	%p62, %p61;
	@%p62 bra 	$L__BB5_124;
	add.s32 	%r322, %r480, %r92;
	mul.wide.u32 	%rd263, %r322, 4;
	add.s64 	%rd264, %rd2, %rd263;
	mov.b32 	%r323, 0;
	st.global.u32 	[%rd264], %r323;
$L__BB5_124:
	setp.ne.s32 	%p63, %r464, %r221;
	add.s16 	%rs51, %rs51, 1;
	add.s16 	%rs50, %rs50, 1;
	add.s16 	%rs49, %rs49, 1;
	@%p63 bra 	$L__BB5_30;
$L__BB5_125:
	bar.sync 	0;
	setp.ge.s32 	%p93, %r483, %r221;
	@%p93 bra 	$L__BB5_128;
	mov.u32 	%r125, %ntid.x;
$L__BB5_127:
	mul.wide.s32 	%rd356, %r483, 4;
	add.s64 	%rd357, %rd1, %rd356;
	mov.b32 	%r365, 0;
	st.global.u32 	[%rd357], %r365;
	add.s32 	%r483, %r483, %r125;
	setp.lt.s32 	%p94, %r483, %r221;
	@%p94 bra 	$L__BB5_127;
$L__BB5_128:
	bar.sync 	0;
	@%p4 bra 	$L__BB5_161;
	cvta.to.global.u64 	%rd11, %rd14;
	mov.b32 	%r484, 0;
	mov.b16 	%rs52, 0;
	mov.u32 	%r393, _ZN36_GLOBAL__N__d3bf2a2d_4_k_cu_772a7f141sE;
	mov.u16 	%rs53, %rs52;
$L__BB5_130:
	setp.eq.s32 	%p96, %r484, 0;
	mov.f32 	%f756, 0f00000000;
	@%p96 bra 	$L__BB5_144;
	mul.lo.s32 	%r129, %r484, %r221;
	setp.lt.u32 	%p97, %r484, 16;
	mov.f32 	%f756, 0f00000000;
	mov.b32 	%r486, 0;
	@%p97 bra 	$L__BB5_134;
	and.b32  	%r486, %r484, 2147483632;
	mov.f32 	%f756, 0f00000000;
	mov.b32 	%r485, 0;
$L__BB5_133:
	.pragma "nounroll";
	add.s32 	%r369, %r485, %r129;
	mul.wide.u32 	%rd358, %r369, 4;
	add.s64 	%rd359, %rd2, %rd358;
	ld.global.f32 	%f527, [%rd359];
	shl.b32 	%r370, %r485, 2;
	add.s32 	%r372, %r393, %r370;
	ld.shared.v4.f32 	{%f528, %f529, %f530, %f531}, [%r372];
	fma.rn.f32 	%f532, %f527, %f528, %f756;
	ld.global.f32 	%f533, [%rd359+4];
	fma.rn.f32 	%f534, %f533, %f529, %f532;
	ld.global.f32 	%f535, [%rd359+8];
	fma.rn.f32 	%f536, %f535, %f530, %f534;
	ld.global.f32 	%f537, [%rd359+12];
	fma.rn.f32 	%f538, %f537, %f531, %f536;
	ld.global.f32 	%f539, [%rd359+16];
	ld.shared.v4.f32 	{%f540, %f541, %f542, %f543}, [%r372+16];
	fma.rn.f32 	%f544, %f539, %f540, %f538;
	ld.global.f32 	%f545, [%rd359+20];
	fma.rn.f32 	%f546, %f545, %f541, %f544;
	ld.global.f32 	%f547, [%rd359+24];
	fma.rn.f32 	%f548, %f547, %f542, %f546;
	ld.global.f32 	%f549, [%rd359+28];
	fma.rn.f32 	%f550, %f549, %f543, %f548;
	ld.global.f32 	%f551, [%rd359+32];
	ld.shared.v4.f32 	{%f552, %f553, %f554, %f555}, [%r372+32];
	fma.rn.f32 	%f556, %f551, %f552, %f550;
	ld.global.f32 	%f557, [%rd359+36];
	fma.rn.f32 	%f558, %f557, %f553, %f556;
	ld.global.f32 	%f559, [%rd359+40];
	fma.rn.f32 	%f560, %f559, %f554, %f558;
	ld.global.f32 	%f561, [%rd359+44];
	fma.rn.f32 	%f562, %f561, %f555, %f560;
	ld.global.f32 	%f563, [%rd359+48];
	ld.shared.v4.f32 	{%f564, %f565, %f566, %f567}, [%r372+48];
	fma.rn.f32 	%f568, %f563, %f564, %f562;
	ld.global.f32 	%f569, [%rd359+52];
	fma.rn.f32 	%f570, %f569, %f565, %f568;
	ld.global.f32 	%f571, [%rd359+56];
	fma.rn.f32 	%f572, %f571, %f566, %f570;
	ld.global.f32 	%f573, [%rd359+60];
	fma.rn.f32 	%f756, %f573, %f567, %f572;
	add.s32 	%r485, %r485, 16;
	setp.ne.s32 	%p98, %r485, %r486;
	@%p98 bra 	$L__BB5_133;
$L__BB5_134:
	and.b32  	%r373, %r484, 15;
	setp.eq.s32 	%p99, %r373, 0;
	@%p99 bra 	$L__BB5_144;
	cvt.u32.u16 	%r374, %rs53;
	and.b32  	%r147, %r374, 15;
	add.s32 	%r375, %r147, -1;
	setp.lt.u32 	%p100, %r375, 7;
	@%p100 bra 	$L__BB5_137;
	add.s32 	%r376, %r486, %r129;
	mul.wide.u32 	%rd360, %r376, 4;
	add.s64 	%rd361, %rd2, %rd360;
	ld.global.f32 	%f575, [%rd361];
	shl.b32 	%r377, %r486, 2;
	add.s32 	%r379, %r393, %r377;
	ld.shared.f32 	%f576, [%r379];
	fma.rn.f32 	%f577, %f575, %f576, %f756;
	cvt.u64.u32 	%rd362, %r129;
	cvt.u64.u32 	%rd363, %r486;
	add.s64 	%rd364, %rd363, %rd362;
	shl.b64 	%rd365, %rd364, 2;
	add.s64 	%rd366, %rd2, %rd365;
	ld.global.f32 	%f578, [%rd366+4];
	ld.shared.f32 	%f579, [%r379+4];
	fma.rn.f32 	%f580, %f578, %f579, %f577;
	ld.global.f32 	%f581, [%rd366+8];
	ld.shared.f32 	%f582, [%r379+8];
	fma.rn.f32 	%f583, %f581, %f582, %f580;
	ld.global.f32 	%f584, [%rd366+12];
	ld.shared.f32 	%f585, [%r379+12];
	fma.rn.f32 	%f586, %f584, %f585, %f583;
	ld.global.f32 	%f587, [%rd366+16];
	ld.shared.f32 	%f588, [%r379+16];
	fma.rn.f32 	%f589, %f587, %f588, %f586;
	ld.global.f32 	%f590, [%rd366+20];
	ld.shared.f32 	%f591, [%r379+20];
	fma.rn.f32 	%f592, %f590, %f591, %f589;
	ld.global.f32 	%f593, [%rd366+24];
	ld.shared.f32 	%f594, [%r379+24];
	fma.rn.f32 	%f595, %f593, %f594, %f592;
	ld.global.f32 	%f596, [%rd366+28];
	ld.shared.f32 	%f597, [%r379+28];
	fma.rn.f32 	%f756, %f596, %f597, %f595;
	add.s32 	%r486, %r486, 8;
$L__BB5_137:
	and.b32  	%r380, %r147, 7;
	setp.eq.s32 	%p101, %r380, 0;
	@%p101 bra 	$L__BB5_144;
	cvt.u32.u16 	%r381, %rs52;
	and.b32  	%r382, %r381, 7;
	and.b32  	%r150, %r381, 3;
	add.s32 	%r383, %r382, -1;
	setp.lt.u32 	%p102, %r383, 3;
	@%p102 bra 	$L__BB5_140;
	add.s32 	%r384, %r486, %r129;
	mul.wide.u32 	%rd367, %r384, 4;
	add.s64 	%rd368, %rd2, %rd367;
	ld.global.f32 	%f599, [%rd368];
	shl.b32 	%r385, %r486, 2;
	add.s32 	%r387, %r393, %r385;
	ld.shared.f32 	%f600, [%r387];
	fma.rn.f32 	%f601, %f599, %f600, %f756;
	cvt.u64.u32 	%rd369, %r129;
	cvt.u64.u32 	%rd370, %r486;
	add.s64 	%rd371, %rd370, %rd369;
	shl.b64 	%rd372, %rd371, 2;
	add.s64 	%rd373, %rd2, %rd372;
	ld.global.f32 	%f602, [%rd373+4];
	ld.shared.f32 	%f603, [%r387+4];
	fma.rn.f32 	%f604, %f602, %f603, %f601;
	ld.global.f32 	%f605, [%rd373+8];
	ld.shared.f32 	%f606, [%r387+8];
	fma.rn.f32 	%f607, %f605, %f606, %f604;
	ld.global.f32 	%f608, [%rd373+12];
	ld.shared.f32 	%f609, [%r387+12];
	fma.rn.f32 	%f756, %f608, %f609, %f607;
	add.s32 	%r486, %r486, 4;
$L__BB5_140:
	setp.eq.s32 	%p103, %r150, 0;
	@%p103 bra 	$L__BB5_144;
	add.s32 	%r388, %r486, %r129;
	mul.wide.u32 	%rd374, %r388, 4;
	add.s64 	%rd375, %rd2, %rd374;
	ld.global.f32 	%f610, [%rd375];
	shl.b32 	%r389, %r486, 2;
	add.s32 	%r153, %r393, %r389;
	ld.shared.f32 	%f611, [%r153];
	fma.rn.f32 	%f756, %f610, %f611, %f756;
	setp.eq.s32 	%p104, %r150, 1;
	@%p104 bra 	$L__BB5_144;
	cvt.u64.u32 	%rd376, %r129;
	cvt.u64.u32 	%rd377, %r486;
	add.s64 	%rd378, %rd377, %rd376;
	shl.b64 	%rd379, %rd378, 2;
	add.s64 	%rd12, %rd2, %rd379;
	ld.global.f32 	%f612, [%rd12+4];
	ld.shared.f32 	%f613, [%r153+4];
	fma.rn.f32 	%f756, %f612, %f613, %f756;
	setp.eq.s32 	%p105, %r150, 2;
	@%p105 bra 	$L__BB5_144;
	ld.global.f32 	%f614, [%rd12+8];
	ld.shared.f32 	%f615, [%r153+8];
	fma.rn.f32 	%f756, %f614, %f615, %f756;
$L__BB5_144:
	mul.wide.u32 	%rd380, %r484, 4;
	add.s64 	%rd381, %rd11, %rd380;
	ld.global.f32 	%f616, [%rd381];
	sub.f32 	%f617, %f616, %f756;
	mad.lo.s32 	%r391, %r484, %r221, %r484;
	mul.wide.u32 	%rd382, %r391, 4;
	add.s64 	%rd383, %rd2, %rd382;
	ld.global.f32 	%f618, [%rd383];
	div.rn.f32 	%f619, %f617, %f618;
	shl.b32 	%r392, %r484, 2;
	add.s32 	%r394, %r393, %r392;
	st.shared.f32 	[%r394], %f619;
	add.s32 	%r484, %r484, 1;
	setp.eq.s32 	%p106, %r484, %r221;
	add.s16 	%rs53, %rs53, 1;
	add.s16 	%rs52, %rs52, 1;
	@%p106 bra 	$L__BB5_145;
	bra.uni 	$L__BB5_130;
$L__BB5_145:
	shl.b32 	%r131, %r221, 4;
	shl.b32 	%r132, %r221, 2;
	mul.lo.s32 	%r133, %r221, 5;
	mul.lo.s32 	%r134, %r221, 6;
	mul.lo.s32 	%r135, %r221, 7;
	shl.b32 	%r136, %r221, 3;
	mul.lo.s32 	%r137, %r221, 9;
	mul.lo.s32 	%r138, %r221, 10;
	mul.lo.s32 	%r139, %r221, 11;
	mul.lo.s32 	%r140, %r221, 12;
	mul.lo.s32 	%r141, %r221, 13;
	mul.lo.s32 	%r142, %r221, 14;
	mul.lo.s32 	%r143, %r221, 15;
	mov.b32 	%r489, 0;
	mov.b16 	%rs54, 0;
	mov.u16 	%rs55, %rs54;
	mov.u32 	%r490, %r221;
$L__BB5_146:
	mov.u32 	%r156, %r490;
	add.s32 	%r490, %r156, -1;
	setp.ge.s32 	%p107, %r156, %r221;
	mov.f32 	%f764, 0f00000000;
	@%p107 bra 	$L__BB5_160;
	add.s32 	%r396, %r489, -1;
	setp.lt.u32 	%p108, %r396, 15;
	mov.f32 	%f764, 0f00000000;
	mov.u32 	%r509, %r156;
	@%p108 bra 	$L__BB5_150;
	mad.lo.s32 	%r492, %r156, %r221, %r156;
	add.s32 	%r507, %r221, %r492;
	shl.b32 	%r397, %r221, 1;
	add.s32 	%r506, %r397, %r492;
	mad.lo.s32 	%r505, %r221, 3, %r492;
	add.s32 	%r504, %r132, %r492;
	add.s32 	%r503, %r133, %r492;
	add.s32 	%r502, %r134, %r492;
	add.s32 	%r501, %r135, %r492;
	add.s32 	%r500, %r136, %r492;
	add.s32 	%r499, %r137, %r492;
	add.s32 	%r498, %r138, %r492;
	add.s32 	%r497, %r139, %r492;
	add.s32 	%r496, %r140, %r492;
	add.s32 	%r495, %r141, %r492;
	add.s32 	%r494, %r142, %r492;
	add.s32 	%r493, %r143, %r492;
	and.b32  	%r398, %r489, -16;
	neg.s32 	%r491, %r398;
	mov.f32 	%f764, 0f00000000;
	mov.u32 	%r509, %r156;
$L__BB5_149:
	.pragma "nounroll";
	add.s32 	%r399, %r492, -1;
	mul.wide.u32 	%rd384, %r399, 4;
	add.s64 	%rd385, %rd2, %rd384;
	ld.global.f32 	%f624, [%rd385];
	mul.wide.u32 	%rd386, %r509, 4;
	add.s64 	%rd387, %rd1, %rd386;
	ld.global.f32 	%f625, [%rd387];
	fma.rn.f32 	%f626, %f624, %f625, %f764;
	add.s32 	%r400, %r507, -1;
	mul.wide.u32 	%rd388, %r400, 4;
	add.s64 	%rd389, %rd2, %rd388;
	ld.global.f32 	%f627, [%rd389];
	ld.global.f32 	%f628, [%rd387+4];
	fma.rn.f32 	%f629, %f627, %f628, %f626;
	add.s32 	%r401, %r506, -1;
	mul.wide.u32 	%rd390, %r401, 4;
	add.s64 	%rd391, %rd2, %rd390;
	ld.global.f32 	%f630, [%rd391];
	ld.global.f32 	%f631, [%rd387+8];
	fma.rn.f32 	%f632, %f630, %f631, %f629;
	add.s32 	%r402, %r505, -1;
	mul.wide.u32 	%rd392, %r402, 4;
	add.s64 	%rd393, %rd2, %rd392;
	ld.global.f32 	%f633, [%rd393];
	ld.global.f32 	%f634, [%rd387+12];
	fma.rn.f32 	%f635, %f633, %f634, %f632;
	add.s32 	%r403, %r504, -1;
	mul.wide.u32 	%rd394, %r403, 4;
	add.s64 	%rd395, %rd2, %rd394;
	ld.global.f32 	%f636, [%rd395];
	ld.global.f32 	%f637, [%rd387+16];
	fma.rn.f32 	%f638, %f636, %f637, %f635;
	add.s32 	%r404, %r503, -1;
	mul.wide.u32 	%rd396, %r404, 4;
	add.s64 	%rd397, %rd2, %rd396;
	ld.global.f32 	%f639, [%rd397];
	ld.global.f32 	%f640, [%rd387+20];
	fma.rn.f32 	%f641, %f639, %f640, %f638;
	add.s32 	%r405, %r502, -1;
	mul.wide.u32 	%rd398, %r405, 4;
	add.s64 	%rd399, %rd2, %rd398;
	ld.global.f32 	%f642, [%rd399];
	ld.global.f32 	%f643, [%rd387+24];
	fma.rn.f32 	%f644, %f642, %f643, %f641;
	add.s32 	%r406, %r501, -1;
	mul.wide.u32 	%rd400, %r406, 4;
	add.s64 	%rd401, %rd2, %rd400;
	ld.global.f32 	%f645, [%rd401];
	ld.global.f32 	%f646, [%rd387+28];
	fma.rn.f32 	%f647, %f645, %f646, %f644;
	add.s32 	%r407, %r500, -1;
	mul.wide.u32 	%rd402, %r407, 4;
	add.s64 	%rd403, %rd2, %rd402;
	ld.global.f32 	%f648, [%rd403];
	ld.global.f32 	%f649, [%rd387+32];
	fma.rn.f32 	%f650, %f648, %f649, %f647;
	add.s32 	%r408, %r499, -1;
	mul.wide.u32 	%rd404, %r408, 4;
	add.s64 	%rd405, %rd2, %rd404;
	ld.global.f32 	%f651, [%rd405];
	ld.global.f32 	%f652, [%rd387+36];
	fma.rn.f32 	%f653, %f651, %f652, %f650;
	add.s32 	%r409, %r498, -1;
	mul.wide.u32 	%rd406, %r409, 4;
	add.s64 	%rd407, %rd2, %rd406;
	ld.global.f32 	%f654, [%rd407];
	ld.global.f32 	%f655, [%rd387+40];
	fma.rn.f32 	%f656, %f654, %f655, %f653;
	add.s32 	%r410, %r497, -1;
	mul.wide.u32 	%rd408, %r410, 4;
	add.s64 	%rd409, %rd2, %rd408;
	ld.global.f32 	%f657, [%rd409];
	ld.global.f32 	%f658, [%rd387+44];
	fma.rn.f32 	%f659, %f657, %f658, %f656;
	add.s32 	%r411, %r496, -1;
	mul.wide.u32 	%rd410, %r411, 4;
	add.s64 	%rd411, %rd2, %rd410;
	ld.global.f32 	%f660, [%rd411];
	ld.global.f32 	%f661, [%rd387+48];
	fma.rn.f32 	%f662, %f660, %f661, %f659;
	add.s32 	%r412, %r495, -1;
	mul.wide.u32 	%rd412, %r412, 4;
	add.s64 	%rd413, %rd2, %rd412;
	ld.global.f32 	%f663, [%rd413];
	ld.global.f32 	%f664, [%rd387+52];
	fma.rn.f32 	%f665, %f663, %f664, %f662;
	add.s32 	%r413, %r494, -1;
	mul.wide.u32 	%rd414, %r413, 4;
	add.s64 	%rd415, %rd2, %rd414;
	ld.global.f32 	%f666, [%rd415];
	ld.global.f32 	%f667, [%rd387+56];
	fma.rn.f32 	%f668, %f666, %f667, %f665;
	add.s32 	%r414, %r493, -1;
	mul.wide.u32 	%rd416, %r414, 4;
	add.s64 	%rd417, %rd2, %rd416;
	ld.global.f32 	%f669, [%rd417];
	ld.global.f32 	%f670, [%rd387+60];
	fma.rn.f32 	%f764, %f669, %f670, %f668;
	add.s32 	%r509, %r509, 16;
	add.s32 	%r507, %r507, %r131;
	add.s32 	%r506, %r506, %r131;
	add.s32 	%r505, %r505, %r131;
	add.s32 	%r504, %r504, %r131;
	add.s32 	%r503, %r503, %r131;
	add.s32 	%r502, %r502, %r131;
	add.s32 	%r501, %r501, %r131;
	add.s32 	%r500, %r500, %r131;
	add.s32 	%r499, %r499, %r131;
	add.s32 	%r498, %r498, %r131;
	add.s32 	%r497, %r497, %r131;
	add.s32 	%r496, %r496, %r131;
	add.s32 	%r495, %r495, %r131;
	add.s32 	%r494, %r494, %r131;
	add.s32 	%r493, %r493, %r131;
	add.s32 	%r492, %r492, %r131;
	add.s32 	%r491, %r491, 16;
	setp.ne.s32 	%p109, %r491, 0;
	@%p109 bra 	$L__BB5_149;
$L__BB5_150:
	and.b32  	%r415, %r489, 15;
	setp.eq.s32 	%p110, %r415, 0;
	@%p110 bra 	$L__BB5_160;
	cvt.u32.u16 	%r416, %rs55;
	and.b32  	%r212, %r416, 15;
	add.s32 	%r417, %r212, -1;
	setp.lt.u32 	%p111, %r417, 7;
	@%p111 bra 	$L__BB5_153;
	mad.lo.s32 	%r418, %r509, %r221, %r490;
	mul.wide.u32 	%rd418, %r418, 4;
	add.s64 	%rd419, %rd2, %rd418;
	ld.global.f32 	%f672, [%rd419];
	mul.wide.u32 	%rd420, %r509, 4;
	add.s64 	%rd421, %rd1, %rd420;
	ld.global.f32 	%f673, [%rd421];
	fma.rn.f32 	%f674, %f672, %f673, %f764;
	add.s32 	%r419, %r418, %r221;
	mul.wide.u32 	%rd422, %r419, 4;
	add.s64 	%rd423, %rd2, %rd422;
	ld.global.f32 	%f675, [%rd423];
	ld.global.f32 	%f676, [%rd421+4];
	fma.rn.f32 	%f677, %f675, %f676, %f674;
	add.s32 	%r420, %r419, %r221;
	mul.wide.u32 	%rd424, %r420, 4;
	add.s64 	%rd425, %rd2, %rd424;
	ld.global.f32 	%f678, [%rd425];
	ld.global.f32 	%f679, [%rd421+8];
	fma.rn.f32 	%f680, %f678, %f679, %f677;
	add.s32 	%r421, %r420, %r221;
	mul.wide.u32 	%rd426, %r421, 4;
	add.s64 	%rd427, %rd2, %rd426;
	ld.global.f32 	%f681, [%rd427];
	ld.global.f32 	%f682, [%rd421+12];
	fma.rn.f32 	%f683, %f681, %f682, %f680;
	add.s32 	%r422, %r421, %r221;
	mul.wide.u32 	%rd428, %r422, 4;
	add.s64 	%rd429, %rd2, %rd428;
	ld.global.f32 	%f684, [%rd429];
	ld.global.f32 	%f685, [%rd421+16];
	fma.rn.f32 	%f686, %f684, %f685, %f683;
	add.s32 	%r423, %r422, %r221;
	mul.wide.u32 	%rd430, %r423, 4;
	add.s64 	%rd431, %rd2, %rd430;
	ld.global.f32 	%f687, [%rd431];
	ld.global.f32 	%f688, [%rd421+20];
	fma.rn.f32 	%f689, %f687, %f688, %f686;
	add.s32 	%r424, %r423, %r221;
	mul.wide.u32 	%rd432, %r424, 4;
	add.s64 	%rd433, %rd2, %rd432;
	ld.global.f32 	%f690, [%rd433];
	ld.global.f32 	%f691, [%rd421+24];
	fma.rn.f32 	%f692, %f690, %f691, %f689;
	add.s32 	%r425, %r424, %r221;
	mul.wide.u32 	%rd434, %r425, 4;
	add.s64 	%rd435, %rd2, %rd434;
	ld.global.f32 	%f693, [%rd435];
	ld.global.f32 	%f694, [%rd421+28];
	fma.rn.f32 	%f764, %f693, %f694, %f692;
	add.s32 	%r509, %r509, 8;
$L__BB5_153:
	and.b32  	%r426, %r212, 7;
	setp.eq.s32 	%p112, %r426, 0;
	@%p112 bra 	$L__BB5_160;
	cvt.u32.u16 	%r427, %rs54;
	and.b32  	%r428, %r427, 7;
	and.b32  	%r215, %r427, 3;
	add.s32 	%r429, %r428, -1;
	setp.lt.u32 	%p113, %r429, 3;
	@%p113 bra 	$L__BB5_156;
	mad.lo.s32 	%r430, %r509, %r221, %r490;
	mul.wide.u32 	%rd436, %r430, 4;
	add.s64 	%rd437, %rd2, %rd436;
	ld.global.f32 	%f696, [%rd437];
	mul.wide.u32 	%rd438, %r509, 4;
	add.s64 	%rd439, %rd1, %rd438;
	ld.global.f32 	%f697, [%rd439];
	fma.rn.f32 	%f698, %f696, %f697, %f764;
	add.s32 	%r431, %r430, %r221;
	mul.wide.u32 	%rd440, %r431, 4;
	add.s64 	%rd441, %rd2, %rd440;
	ld.global.f32 	%f699, [%rd441];
	ld.global.f32 	%f700, [%rd439+4];
	fma.rn.f32 	%f701, %f699, %f700, %f698;
	add.s32 	%r432, %r431, %r221;
	mul.wide.u32 	%rd442, %r432, 4;
	add.s64 	%rd443, %rd2, %rd442;
	ld.global.f32 	%f702, [%rd443];
	ld.global.f32 	%f703, [%rd439+8];
	fma.rn.f32 	%f704, %f702, %f703, %f701;
	add.s32 	%r433, %r432, %r221;
	mul.wide.u32 	%rd444, %r433, 4;
	add.s64 	%rd445, %rd2, %rd444;
	ld.global.f32 	%f705, [%rd445];
	ld.global.f32 	%f706, [%rd439+12];
	fma.rn.f32 	%f764, %f705, %f706, %f704;
	add.s32 	%r509, %r509, 4;
$L__BB5_156:
	setp.eq.s32 	%p114, %r215, 0;
	@%p114 bra 	$L__BB5_160;
	mad.lo.s32 	%r218, %r509, %r221, %r490;
	mul.wide.u32 	%rd446, %r218, 4;
	add.s64 	%rd447, %rd2, %rd446;
	ld.global.f32 	%f707, [%rd447];
	mul.wide.u32 	%rd448, %r509, 4;
	add.s64 	%rd13, %rd1, %rd448;
	ld.global.f32 	%f708, [%rd13];
	fma.rn.f32 	%f764, %f707, %f708, %f764;
	setp.eq.s32 	%p115, %r215, 1;
	@%p115 bra 	$L__BB5_160;
	add.s32 	%r219, %r218, %r221;
	mul.wide.u32 	%rd449, %r219, 4;
	add.s64 	%rd450, %rd2, %rd449;
	ld.global.f32 	%f709, [%rd450];
	ld.global.f32 	%f710, [%rd13+4];
	fma.rn.f32 	%f764, %f709, %f710, %f764;
	setp.eq.s32 	%p116, %r215, 2;
	@%p116 bra 	$L__BB5_160;
	add.s32 	%r434, %r219, %r221;
	mul.wide.u32 	%rd451, %r434, 4;
	add.s64 	%rd452, %rd2, %rd451;
	ld.global.f32 	%f711, [%rd452];
	ld.global.f32 	%f712, [%rd13+8];
	fma.rn.f32 	%f764, %f711, %f712, %f764;
$L__BB5_160:
	shl.b32 	%r435, %r156, 2;
	mov.u32 	%r436, _ZN36_GLOBAL__N__d3bf2a2d_4_k_cu_772a7f141sE;
	add.s32 	%r437, %r436, %r435;
	ld.shared.f32 	%f713, [%r437+-4];
	sub.f32 	%f714, %f713, %f764;
	mul.lo.s32 	%r438, %r490, %r221;
	cvt.s64.s32 	%rd453, %r438;
	cvt.s64.s32 	%rd454, %r156;
	add.s64 	%rd455, %rd453, %rd454;
	shl.b64 	%rd456, %rd455, 2;
	add.s64 	%rd457, %rd2, %rd456;
	ld.global.f32 	%f715, [%rd457+-4];
	div.rn.f32 	%f716, %f714, %f715;
	mul.wide.u32 	%rd458, %r490, 4;
	add.s64 	%rd459, %rd1, %rd458;
	st.global.f32 	[%rd459], %f716;
	setp.gt.u32 	%p117, %r156, 1;
	add.s32 	%r489, %r489, 1;
	add.s16 	%rs55, %rs55, 1;
	add.s16 	%rs54, %rs54, 1;
	@%p117 bra 	$L__BB5_146;
$L__BB5_161:
	ret;

}
.entry _ZN36_GLOBAL__N__d3bf2a2d_4_k_cu_772a7f1421combine_update_kernelEiPKfiiS1_S1_Pf(
	.param .u32 _ZN36_GLOBAL__N__d3bf2a2d_4_k_cu_772a7f1421combine_update_kernelEiPKfiiS1_S1_Pf_param_0,
	.param .u64 .ptr .align 1 _ZN36_GLOBAL__N__d3bf2a2d_4_k_cu_772a7f1421combine_update_kernelEiPKfiiS1_S1_Pf_param_1,
	.param .u32 _ZN36_GLOBAL__N__d3bf2a2d_4_k_cu_772a7f1421combine_update_kernelEiPKfiiS1_S1_Pf_param_2,
	.param .u32 _ZN36_GLOBAL__N__d3bf2a2d_4_k_cu_772a7f1421combine_update_kernelEiPKfiiS1_S1_Pf_param_3,
	.param .u64 .ptr .align 1 _ZN36_GLOBAL__N__d3bf2a2d_4_k_cu_772a7f1421combine_update_kernelEiPKfiiS1_S1_Pf_param_4,
	.param .u64 .ptr .align 1 _ZN36_GLOBAL__N__d3bf2a2d_4_k_cu_772a7f1421combine_update_kernelEiPKfiiS1_S1_Pf_param_5,
	.param .u64 .ptr .align 1 _ZN36_GLOBAL__N__d3bf2a2d_4_k_cu_772a7f1421combine_update_kernelEiPKfiiS1_S1_Pf_param_6
)
{
	.reg .pred 	%p<11>;
	.reg .b32 	%r<39>;
	.reg .b32 	%f<114>;
	.reg .b64 	%rd<61>;

	ld.param.u32 	%r25, [_ZN36_GLOBAL__N__d3bf2a2d_4_k_cu_772a7f1421combine_update_kernelEiPKfiiS1_S1_Pf_param_0];
	ld.param.u64 	%rd11, [_ZN36_GLOBAL__N__d3bf2a2d_4_k_cu_772a7f1421combine_update_kernelEiPKfiiS1_S1_Pf_param_1];
	ld.param.u32 	%r23, [_ZN36_GLOBAL__N__d3bf2a2d_4_k_cu_772a7f1421combine_update_kernelEiPKfiiS1_S1_Pf_param_2];
	ld.param.u32 	%r24, [_ZN36_GLOBAL__N__d3bf2a2d_4_k_cu_772a7f1421combine_update_kernelEiPKfiiS1_S1_Pf_param_3];
	ld.param.u64 	%rd12, [_ZN36_GLOBAL__N__d3bf2a2d_4_k_cu_772a7f1421combine_update_kernelEiPKfiiS1_S1_Pf_param_4];
	ld.param.u64 	%rd9, [_ZN36_GLOBAL__N__d3bf2a2d_4_k_cu_772a7f1421combine_update_kernelEiPKfiiS1_S1_Pf_param_5];
	ld.param.u64 	%rd10, [_ZN36_GLOBAL__N__d3bf2a2d_4_k_cu_772a7f1421combine_update_kernelEiPKfiiS1_S1_Pf_param_6];
	cvta.to.global.u64 	%rd1, %rd12;
	cvta.to.global.u64 	%rd2, %rd11;
	mov.u32 	%r26, %ctaid.x;
	mov.u32 	%r27, %ntid.x;
	mov.u32 	%r28, %tid.x;
	mad.lo.s32 	%r1, %r26, %r27, %r28;
	setp.ge.s32 	%p1, %r1, %r25;
	@%p1 bra 	$L__BB6_15;
	setp.lt.s32 	%p2, %r24, 1;
	mov.f32 	%f113, 0f00000000;
	@%p2 bra 	$L__BB6_14;
	and.b32  	%r2, %r24, 15;
	setp.lt.u32 	%p3, %r24, 16;
	mov.f32 	%f113, 0f00000000;
	mov.b32 	%r35, 0;
	@%p3 bra 	$L__BB6_5;
	and.b32  	%r35, %r24, 2147483632;
	neg.s32 	%r33, %r35;
	shl.b32 	%r5, %r23, 4;
	add.s64 	%rd59, %rd1, 32;
	mov.f32 	%f113, 0f00000000;
	mul.wide.s32 	%rd15, %r23, 4;
	mov.u32 	%r32, %r1;
$L__BB6_4:
	.pragma "nounroll";
	mul.wide.s32 	%rd13, %r32, 4;
	add.s64 	%rd14, %rd2, %rd13;
	ld.global.f32 	%f18, [%rd14];
	ld.global.f32 	%f19, [%rd59+-32];
	fma.rn.f32 	%f20, %f18, %f19, %f113;
	add.s64 	%rd16, %rd14, %rd15;
	ld.global.f32 	%f21, [%rd16];
	ld.global.f32 	%f22, [%rd59+-28];
	fma.rn.f32 	%f23, %f21, %f22, %f20;
	add.s64 	%rd17, %rd16, %rd15;
	ld.global.f32 	%f24, [%rd17];
	ld.global.f32 	%f25, [%rd59+-24];
	fma.rn.f32 	%f26, %f24, %f25, %f23;
	add.s64 	%rd18, %rd17, %rd15;
	ld.global.f32 	%f27, [%rd18];
	ld.global.f32 	%f28, [%rd59+-20];
	fma.rn.f32 	%f29, %f27, %f28, %f26;
	add.s64 	%rd19, %rd18, %rd15;
	ld.global.f32 	%f30, [%rd19];
	ld.global.f32 	%f31, [%rd59+-16];
	fma.rn.f32 	%f32, %f30, %f31, %f29;
	add.s64 	%rd20, %rd19, %rd15;
	ld.global.f32 	%f33, [%rd20];
	ld.global.f32 	%f34, [%rd59+-12];
	fma.rn.f32 	%f35, %f33, %f34, %f32;
	add.s64 	%rd21, %rd20, %rd15;
	ld.global.f32 	%f36, [%rd21];
	ld.global.f32 	%f37, [%rd59+-8];
	fma.rn.f32 	%f38, %f36, %f37, %f35;
	add.s64 	%rd22, %rd21, %rd15;
	ld.global.f32 	%f39, [%rd22];
	ld.global.f32 	%f40, [%rd59+-4];
	fma.rn.f32 	%f41, %f39, %f40, %f38;
	add.s64 	%rd23, %rd22, %rd15;
	ld.global.f32 	%f42, [%rd23];
	ld.global.f32 	%f43, [%rd59];
	fma.rn.f32 	%f44, %f42, %f43, %f41;
	add.s64 	%rd24, %rd23, %rd15;
	ld.global.f32 	%f45, [%rd24];
	ld.global.f32 	%f46, [%rd59+4];
	fma.rn.f32 	%f47, %f45, %f46, %f44;
	add.s64 	%rd25, %rd24, %rd15;
	ld.global.f32 	%f48, [%rd25];
	ld.global.f32 	%f49, [%rd59+8];
	fma.rn.f32 	%f50, %f48, %f49, %f47;
	add.s64 	%rd26, %rd25, %rd15;
	ld.global.f32 	%f51, [%rd26];
	ld.global.f32 	%f52, [%rd59+12];
	fma.rn.f32 	%f53, %f51, %f52, %f50;
	add.s64 	%rd27, %rd26, %rd15;
	ld.global.f32 	%f54, [%rd27];
	ld.global.f32 	%f55, [%rd59+16];
	fma.rn.f32 	%f56, %f54, %f55, %f53;
	add.s64 	%rd28, %rd27, %rd15;
	ld.global.f32 	%f57, [%rd28];
	ld.global.f32 	%f58, [%rd59+20];
	fma.rn.f32 	%f59, %f57, %f58, %f56;
	add.s64 	%rd29, %rd28, %rd15;
	ld.global.f32 	%f60, [%rd29];
	ld.global.f32 	%f61, [%rd59+24];
	fma.rn.f32 	%f62, %f60, %f61, %f59;
	add.s64 	%rd30, %rd29, %rd15;
	ld.global.f32 	%f63, [%rd30];
	ld.global.f32 	%f64, [%rd59+28];
	fma.rn.f32 	%f113, %f63, %f64, %f62;
	add.s32 	%r33, %r33, 16;
	add.s32 	%r32, %r32, %r5;
	add.s64 	%rd59, %rd59, 64;
	setp.ne.s32 	%p4, %r33, 0;
	@%p4 bra 	$L__BB6_4;
$L__BB6_5:
	setp.eq.s32 	%p5, %r2, 0;
	@%p5 bra 	$L__BB6_14;
	and.b32  	%r11, %r24, 7;
	setp.lt.u32 	%p6, %r2, 8;
	@%p6 bra 	$L__BB6_8;
	mad.lo.s32 	%r30, %r35, %r23, %r1;
	mul.wide.s32 	%rd31, %r30, 4;
	add.s64 	%rd32, %rd2, %rd31;
	ld.global.f32 	%f66, [%rd32];
	mul.wide.u32 	%rd33, %r35, 4;
	add.s64 	%rd34, %rd1, %rd33;
	ld.global.f32 	%f67, [%rd34];
	fma.rn.f32 	%f68, %f66, %f67, %f113;
	mul.wide.s32 	%rd35, %r23, 4;
	add.s64 	%rd36, %rd32, %rd35;
	ld.global.f32 	%f69, [%rd36];
	ld.global.f32 	%f70, [%rd34+4];
	fma.rn.f32 	%f71, %f69, %f70, %f68;
	add.s64 	%rd37, %rd36, %rd35;
	ld.global.f32 	%f72, [%rd37];
	ld.global.f32 	%f73, [%rd34+8];
	fma.rn.f32 	%f74, %f72, %f73, %f71;
	add.s64 	%rd38, %rd37, %rd35;
	ld.global.f32 	%f75, [%rd38];
	ld.global.f32 	%f76, [%rd34+12];
	fma.rn.f32 	%f77, %f75, %f76, %f74;
	add.s64 	%rd39, %rd38, %rd35;
	ld.global.f32 	%f78, [%rd39];
	ld.global.f32 	%f79, [%rd34+16];
	fma.rn.f32 	%f80, %f78, %f79, %f77;
	add.s64 	%rd40, %rd39, %rd35;
	ld.global.f32 	%f81, [%rd40];
	ld.global.f32 	%f82, [%rd34+20];
	fma.rn.f32 	%f83, %f81, %f82, %f80;
	add.s64 	%rd41, %rd40, %rd35;
	ld.global.f32 	%f84, [%rd41];
	ld.global.f32 	%f85, [%rd34+24];
	fma.rn.f32 	%f86, %f84, %f85, %f83;
	add.s64 	%rd42, %rd41, %rd35;
	ld.global.f32 	%f87, [%rd42];
	ld.global.f32 	%f88, [%rd34+28];
	fma.rn.f32 	%f113, %f87, %f88, %f86;
	add.s32 	%r35, %r35, 8;
$L__BB6_8:
	setp.eq.s32 	%p7, %r11, 0;
	@%p7 bra 	$L__BB6_14;
	and.b32  	%r14, %r24, 3;
	setp.lt.u32 	%p8, %r11, 4;
	@%p8 bra 	$L__BB6_11;
	mad.lo.s32 	%r31, %r35, %r23, %r1;
	mul.wide.s32 	%rd43, %r31, 4;
	add.s64 	%rd44, %rd2, %rd43;
	ld.global.f32 	%f90, [%rd44];
	mul.wide.u32 	%rd45, %r35, 4;
	add.s64 	%rd46, %rd1, %rd45;
	ld.global.f32 	%f91, [%rd46];
	fma.rn.f32 	%f92, %f90, %f91, %f113;
	mul.wide.s32 	%rd47, %r23, 4;
	add.s64 	%rd48, %rd44, %rd47;
	ld.global.f32 	%f93, [%rd48];
	ld.global.f32 	%f94, [%rd46+4];
	fma.rn.f32 	%f95, %f93, %f94, %f92;
	add.s64 	%rd49, %rd48, %rd47;
	ld.global.f32 	%f96, [%rd49];
	ld.global.f32 	%f97, [%rd46+8];
	fma.rn.f32 	%f98, %f96, %f97, %f95;
	add.s64 	%rd50, %rd49, %rd47;
	ld.global.f32 	%f99, [%rd50];
	ld.global.f32 	%f100, [%rd46+12];
	fma.rn.f32 	%f113, %f99, %f100, %f98;
	add.s32 	%r35, %r35, 4;
$L__BB6_11:
	setp.eq.s32 	%p9, %r14, 0;
	@%p9 bra 	$L__BB6_14;
	mul.wide.u32 	%rd51, %r35, 4;
	add.s64 	%rd60, %rd1, %rd51;
	mad.lo.s32 	%r38, %r35, %r23, %r1;
	neg.s32 	%r37, %r14;
$L__BB6_13:
	.pragma "nounroll";
	mul.wide.s32 	%rd52, %r38, 4;
	add.s64 	%rd53, %rd2, %rd52;
	ld.global.f32 	%f101, [%rd53];
	ld.global.f32 	%f102, [%rd60];
	fma.rn.f32 	%f113, %f101, %f102, %f113;
	add.s64 	%rd60, %rd60, 4;
	add.s32 	%r38, %r38, %r23;
	add.s32 	%r37, %r37, 1;
	setp.ne.s32 	%p10, %r37, 0;
	@%p10 bra 	$L__BB6_13;
$L__BB6_14:
	cvta.to.global.u64 	%rd54, %rd9;
	mul.wide.s32 	%rd55, %r1, 4;
	add.s64 	%rd56, %rd54, %rd55;
	ld.global.f32 	%f103, [%rd56];
	add.f32 	%f104, %f113, %f103;
	cvta.to.global.u64 	%rd57, %rd10;
	add.s64 	%rd58, %rd57, %rd55;
	st.global.f32 	[%rd58], %f104;
$L__BB6_15:
	ret;

}


// ===== COMPILED SASS (sm_100) =====

	.target	sm_100

	.elftype	@"ET_EXEC"


//--------------------- .note.nv.tkinfo           --------------------------
	.section	.note.nv.tkinfo,"",@"SHT_NOTE"
	.sectionflags	@"SHF_NOTE_NV_TKINFO"
	.tkinfo
        /*0018*/ 	.word	0x00000002
        /*0030*/ 	.string	""
        /*0030*/ 	.string	"ptxas"
        /*0030*/ 	.string	"Cuda compilation tools, release 13.0, V13.0.88"
        /*0030*/ 	.string	"Build cuda_13.0.r13.0/compiler.36424714_0"
        /*0030*/ 	.string	"-arch sm_100 -m 64 "



//--------------------- .note.nv.cuinfo           --------------------------
	.section	.note.nv.cuinfo,"",@"SHT_NOTE"
	.sectionflags	@"SHF_NOTE_NV_CUINFO"
        /*0018*/ 	.short	0x0002
        /*001a*/ 	.short	0x0064
        /*001c*/ 	.short	0x0082
	.zero		2


//--------------------- .nv.info                  --------------------------
	.section	.nv.info,"",@"SHT_CUDA_INFO"
	.align	4


	//----- nvinfo : EIATTR_REGCOUNT
	.align		4
        /*0000*/ 	.byte	0x04, 0x2f
        /*0002*/ 	.short	(.L_1 - .L_0)
	.align		4
.L_0:
        /*0004*/ 	.word	index@(_ZN36_GLOBAL__N__d3bf2a2d_4_k_cu_772a7f1415csr_spmv_kernelEiPKiS1_PKfS3_Pf)
        /*0008*/ 	.word	0x00000020


	//----- nvinfo : EIATTR_FRAME_SIZE
	.align		4
.L_1:
        /*000c*/ 	.byte	0x04, 0x11
        /*000e*/ 	.short	(.L_3 - .L_2)
	.align		4
.L_2:
        /*0010*/ 	.word	index@(_ZN36_GLOBAL__N__d3bf2a2d_4_k_cu_772a7f1415csr_spmv_kernelEiPKiS1_PKfS3_Pf)
        /*0014*/ 	.word	0x00000000


	//----- nvinfo : EIATTR_REGCOUNT
	.align		4
.L_3:
        /*0018*/ 	.byte	0x04, 0x2f
        /*001a*/ 	.short	(.L_5 - .L_4)
	.align		4
.L_4:
        /*001c*/ 	.word	index@(_ZN36_GLOBAL__N__d3bf2a2d_4_k_cu_772a7f1415vec_copy_kernelEiPKfPf)
        /*0020*/ 	.word	0x0000000a


	//----- nvinfo : EIATTR_FRAME_SIZE
	.align		4
.L_5:
        /*0024*/ 	.byte	0x04, 0x11
        /*0026*/ 	.short	(.L_7 - .L_6)
	.align		4
.L_6:
        /*0028*/ 	.word	index@(_ZN36_GLOBAL__N__d3bf2a2d_4_k_cu_772a7f1415vec_copy_kernelEiPKfPf)
        /*002c*/ 	.word	0x00000000


	//----- nvinfo : EIATTR_REGCOUNT
	.align		4
.L_7:
        /*0030*/ 	.byte	0x04, 0x2f
        /*0032*/ 	.short	(.L_9 - .L_8)
	.align		4
.L_8:
        /*0034*/ 	.word	index@(_ZN36_GLOBAL__N__d3bf2a2d_4_k_cu_772a7f1420axpby_inplace_kernelEifPKffPf)
        /*0038*/ 	.word	0x0000000a


	//----- nvinfo : EIATTR_FRAME_SIZE
	.align		4
.L_9:
        /*003c*/ 	.byte	0x04, 0x11
        /*003e*/ 	.short	(.L_11 - .L_10)
	.align		4
.L_10:
        /*0040*/ 	.word	index@(_ZN36_GLOBAL__N__d3bf2a2d_4_k_cu_772a7f1420axpby_inplace_kernelEifPKffPf)
        /*0044*/ 	.word	0x00000000


	//----- nvinfo : EIATTR_REGCOUNT
	.align		4
.L_11:
        /*0048*/ 	.byte	0x04, 0x2f
        /*004a*/ 	.short	(.L_13 - .L_12)
	.align		4
.L_12:
        /*004c*/ 	.word	index@(_ZN36_GLOBAL__N__d3bf2a2d_4_k_cu_772a7f1415gram_utv_kernelEiPKfiS1_iiPf)
        /*0050*/ 	.word	0x00000020


	//----- nvinfo : EIATTR_FRAME_SIZE
	.align		4
.L_13:
        /*0054*/ 	.byte	0x04, 0x11
        /*0056*/ 	.short	(.L_15 - .L_14)
	.align		4
.L_14:
        /*0058*/ 	.word	index@(_ZN36_GLOBAL__N__d3bf2a2d_4_k_cu_772a7f1415gram_utv_kernelEiPKfiS1_iiPf)
        /*005c*/ 	.word	0x00000000


	//----- nvinfo : EIATTR_REGCOUNT
	.align		4
.L_15:
        /*0060*/ 	.byte	0x04, 0x2f
        /*0062*/ 	.short	(.L_17 - .L_16)
	.align		4
.L_16:
        /*0064*/ 	.word	index@(_ZN36_GLOBAL__N__d3bf2a2d_4_k_cu_772a7f1413ut_vec_kernelEiPKfiiS1_Pf)
        /*0068*/ 	.word	0x0000001e


	//----- nvinfo : EIATTR_FRAME_SIZE
	.align		4
.L_17:
        /*006c*/ 	.byte	0x04, 0x11
        /*006e*/ 	.short	(.L_19 - .L_18)
	.align		4
.L_18:
        /*0070*/ 	.word	index@(_ZN36_GLOBAL__N__d3bf2a2d_4_k_cu_772a7f1413ut_vec_kernelEiPKfiiS1_Pf)
        /*0074*/ 	.word	0x00000000


	//----- nvinfo : EIATTR_REGCOUNT
	.align		4
.L_19:
        /*0078*/ 	.byte	0x04, 0x2f
        /*007a*/ 	.short	(.L_21 - .L_20)
	.align		4
.L_20:
        /*007c*/ 	.word	index@(_ZN36_GLOBAL__N__d3bf2a2d_4_k_cu_772a7f1423small_chol_solve_kernelEPfS0_S0_i)
        /*0080*/ 	.word	0x00000028


	//----- nvinfo : EIATTR_FRAME_SIZE
	.align		4
.L_21:
        /*0084*/ 	.byte	0x04, 0x11
        /*0086*/ 	.short	(.L_23 - .L_22)
	.align		4
.L_22:
        /*0088*/ 	.word	index@($__internal_1_$__cuda_sm3x_div_rn_noftz_f32_slowpath)
        /*008c*/ 	.word	0x00000000


	//----- nvinfo : EIATTR_FRAME_SIZE
	.align		4
.L_23:
        /*0090*/ 	.byte	0x04, 0x11
        /*0092*/ 	.short	(.L_25 - .L_24)
	.align		4
.L_24:
        /*0094*/ 	.word	index@($__internal_0_$__cuda_sm20_sqrt_rn_f32_slowpath)
        /*0098*/ 	.word	0x00000000


	//----- nvinfo : EIATTR_FRAME_SIZE
	.align		4
.L_25:
        /*009c*/ 	.byte	0x04, 0x11
        /*009e*/ 	.short	(.L_27 - .L_26)
	.align		4
.L_26:
        /*00a0*/ 	.word	index@(_ZN36_GLOBAL__N__d3bf2a2d_4_k_cu_772a7f1423small_chol_solve_kernelEPfS0_S0_i)
        /*00a4*/ 	.word	0x00000000


	//----- nvinfo : EIATTR_REGCOUNT
	.align		4
.L_27:
        /*00a8*/ 	.byte	0x04, 0x2f
        /*00aa*/ 	.short	(.L_29 - .L_28)
	.align		4
.L_28:
        /*00ac*/ 	.word	index@(_ZN36_GLOBAL__N__d3bf2a2d_4_k_cu_772a7f1421combine_update_kernelEiPKfiiS1_S1_Pf)
        /*00b0*/ 	.word	0x00000020


	//----- nvinfo : EIATTR_FRAME_SIZE
	.align		4
.L_29:
        /*00b4*/ 	.byte	0x04, 0x11
        /*00b6*/ 	.short	(.L_31 - .L_30)
	.align		4
.L_30:
        /*00b8*/ 	.word	index@(_ZN36_GLOBAL__N__d3bf2a2d_4_k_cu_772a7f1421combine_update_kernelEiPKfiiS1_S1_Pf)
        /*00bc*/ 	.word	0x00000000


	//----- nvinfo : EIATTR_MIN_STACK_SIZE
	.align		4
.L_31:
        /*00c0*/ 	.byte	0x04, 0x12
        /*00c2*/ 	.short	(.L_33 - .L_32)
	.align		4
.L_32:
        /*00c4*/ 	.word	index@(_ZN36_GLOBAL__N__d3bf2a2d_4_k_cu_772a7f1421combine_update_kernelEiPKfiiS1_S1_Pf)
        /*00c8*/ 	.word	0x00000000


	//----- nvinfo : EIATTR_MIN_STACK_SIZE
	.align		4
.L_33:
        /*00cc*/ 	.byte	0x04, 0x12
        /*00ce*/ 	.short	(.L_35 - .L_34)
	.align		4
.L_34:
        /*00d0*/ 	.word	index@(_ZN36_GLOBAL__N__d3bf2a2d_4_k_cu_772a7f1423small_chol_solve_kernelEPfS0_S0_i)
        /*00d4*/ 	.word	0x00000000


	//----- nvinfo : EIATTR_MIN_STACK_SIZE
	.align		4
.L_35:
        /*00d8*/ 	.byte	0x04, 0x12
        /*00da*/ 	.short	(.L_37 - .L_36)
	.align		4
.L_36:
        /*00dc*/ 	.word	index@(_ZN36_GLOBAL__N__d3bf2a2d_4_k_cu_772a7f1413ut_vec_kernelEiPKfiiS1_Pf)
        /*00e0*/ 	.word	0x00000000


	//----- nvinfo : EIATTR_MIN_STACK_SIZE
	.align		4
.L_37:
        /*00e4*/ 	.byte	0x04, 0x12
        /*00e6*/ 	.short	(.L_39 - .L_38)
	.align		4
.L_38:
        /*00e8*/ 	.word	index@(_ZN36_GLOBAL__N__d3bf2a2d_4_k_cu_772a7f1415gram_utv_kernelEiPKfiS1_iiPf)
        /*00ec*/ 	.word	0x00000000


	//----- nvinfo : EIATTR_MIN_STACK_SIZE
	.align		4
.L_39:
        /*00f0*/ 	.byte	0x04, 0x12
        /*00f2*/ 	.short	(.L_41 - .L_40)
	.align		4
.L_40:
        /*00f4*/ 	.word	index@(_ZN36_GLOBAL__N__d3bf2a2d_4_k_cu_772a7f1420axpby_inplace_kernelEifPKffPf)
        /*00f8*/ 	.word	0x00000000


	//----- nvinfo : EIATTR_MIN_STACK_SIZE
	.align		4
.L_41:
        /*00fc*/ 	.byte	0x04, 0x12
        /*00fe*/ 	.short	(.L_43 - .L_42)
	.align		4
.L_42:
        /*0100*/ 	.word	index@(_ZN36_GLOBAL__N__d3bf2a2d_4_k_cu_772a7f1415vec_copy_kernelEiPKfPf)
        /*0104*/ 	.word	0x00000000


	//----- nvinfo : EIATTR_MIN_STACK_SIZE
	.align		4
.L_43:
        /*0108*/ 	.byte	0x04, 0x12
        /*010a*/ 	.short	(.L_45 - .L_44)
	.align		4
.L_44:
        /*010c*/ 	.word	index@(_ZN36_GLOBAL__N__d3bf2a2d_4_k_cu_772a7f1415csr_spmv_kernelEiPKiS1_PKfS3_Pf)
        /*0110*/ 	.word	0x00000000
.L_45:


//--------------------- .nv.compat                --------------------------
	.section	.nv.compat,"",@"SHT_CUDA_COMPAT_INFO"
	.align	4
        /*0000*/ 	.byte	0x02, 0x09, 0x00, 0x00, 0x02, 0x02, 0x01, 0x00, 0x02, 0x05, 0x05, 0x00, 0x03, 0x07, 0x01, 0x01
        /*0010*/ 	.byte	0x02, 0x03, 0x00, 0x00, 0x02, 0x06, 0x01, 0x00, 0x04, 0x0b, 0x08, 0x00, 0x01, 0x00, 0x00, 0x00
        /*0020*/ 	.byte	0x00, 0x00, 0x00, 0x00


//--------------------- .nv.info._ZN36_GLOBAL__N__d3bf2a2d_4_k_cu_772a7f1421combine_update_kernelEiPKfiiS1_S1_Pf --------------------------
	.section	.nv.info._ZN36_GLOBAL__N__d3bf2a2d_4_k_cu_772a7f1421combine_update_kernelEiPKfiiS1_S1_Pf,"",@"SHT_CUDA_INFO"
	.sectionflags	@""
	.align	4


	//----- nvinfo : EIATTR_CUDA_API_VERSION
	.align		4
        /*0000*/ 	.byte	0x04, 0x37
        /*0002*/ 	.short	(.L_47 - .L_46)
.L_46:
        /*0004*/ 	.word	0x00000082


	//----- nvinfo : EIATTR_KPARAM_INFO
	.align		4
.L_47:
        /*0008*/ 	.byte	0x04, 0x17
        /*000a*/ 	.short	(.L_49 - .L_48)
.L_48:
        /*000c*/ 	.word	0x00000000
        /*0010*/ 	.short	0x0006
        /*0012*/ 	.short	0x0028
        /*0014*/ 	.byte	0x00, 0xf5, 0x21, 0x00


	//----- nvinfo : EIATTR_KPARAM_INFO
	.align		4
.L_49:
        /*0018*/ 	.byte	0x04, 0x17
        /*001a*/ 	.short	(.L_51 - .L_50)
.L_50:
        /*001c*/ 	.word	0x00000000
        /*0020*/ 	.short	0x0005
        /*0022*/ 	.short	0x0020
        /*0024*/ 	.byte	0x00, 0xf5, 0x21, 0x00


	//----- nvinfo : EIATTR_KPARAM_INFO
	.align		4
.L_51:
        /*0028*/ 	.byte	0x04, 0x17
        /*002a*/ 	.short	(.L_53 - .L_52)
.L_52:
        /*002c*/ 	.word	0x00000000
        /*0030*/ 	.short	0x0004
        /*0032*/ 	.short	0x0018
        /*0034*/ 	.byte	0x00, 0xf5, 0x21, 0x00


	//----- nvinfo : EIATTR_KPARAM_INFO
	.align		4
.L_53:
        /*0038*/ 	.byte	0x04, 0x17
        /*003a*/ 	.short	(.L_55 - .L_54)
.L_54:
        /*003c*/ 	.word	0x00000000
        /*0040*/ 	.short	0x0003
        /*0042*/ 	.short	0x0014
        /*0044*/ 	.byte	0x00, 0xf0, 0x11, 0x00


	//----- nvinfo : EIATTR_KPARAM_INFO
	.align		4
.L_55:
        /*0048*/ 	.byte	0x04, 0x17
        /*004a*/ 	.short	(.L_57 - .L_56)
.L_56:
        /*004c*/ 	.word	0x00000000
        /*0050*/ 	.short	0x0002
        /*0052*/ 	.short	0x0010
        /*0054*/ 	.byte	0x00, 0xf0, 0x11, 0x00


	//----- nvinfo : EIATTR_KPARAM_INFO
	.align		4
.L_57:
        /*0058*/ 	.byte	0x04, 0x17
        /*005a*/ 	.short	(.L_59 - .L_58)
.L_58:
        /*005c*/ 	.word	0x00000000
        /*0060*/ 	.short	0x0001
        /*0062*/ 	.short	0x0008
        /*0064*/ 	.byte	0x00, 0xf5, 0x21, 0x00


	//----- nvinfo : EIATTR_KPARAM_INFO
	.align		4
.L_59:
        /*0068*/ 	.byte	0x04, 0x17
        /*006a*/ 	.short	(.L_61 - .L_60)
.L_60:
        /*006c*/ 	.word	0x00000000
        /*0070*/ 	.short	0x0000
        /*0072*/ 	.short	0x0000
        /*0074*/ 	.byte	0x00, 0xf0, 0x11, 0x00


	//----- nvinfo : EIATTR_SPARSE_MMA_MASK
	.align		4
.L_61:
        /*0078*/ 	.byte	0x03, 0x50
        /*007a*/ 	.short	0x0000


	//----- nvinfo : EIATTR_MAXREG_COUNT
	.align		4
        /*007c*/ 	.byte	0x03, 0x1b
        /*007e*/ 	.short	0x00ff


	//----- nvinfo : EIATTR_MERCURY_ISA_VERSION
	.align		4
        /*0080*/ 	.byte	0x03, 0x5f
        /*0082*/ 	.short	0x0101


	//----- nvinfo : EIATTR_VRC_CTA_INIT_COUNT
	.align		4
        /*0084*/ 	.byte	0x02, 0x4a
	.zero		1
	.zero		1


	//----- nvinfo : EIATTR_EXIT_INSTR_OFFSETS
	.align		4
        /*0088*/ 	.byte	0x04, 0x1c
        /*008a*/ 	.short	(.L_63 - .L_62)


	//   ....[0]....
.L_62:
        /*008c*/ 	.word	0x00000070


	//   ....[1]....
        /*0090*/ 	.word	0x00000c50


	//----- nvinfo : EIATTR_CBANK_PARAM_SIZE
	.align		4
.L_63:
        /*0094*/ 	.byte	0x03, 0x19
        /*0096*/ 	.short	0x0030


	//----- nvinfo : EIATTR_PARAM_CBANK
	.align		4
        /*0098*/ 	.byte	0x04, 0x0a
        /*009a*/ 	.short	(.L_65 - .L_64)
	.align		4
.L_64:
        /*009c*/ 	.word	index@(.nv.constant0._ZN36_GLOBAL__N__d3bf2a2d_4_k_cu_772a7f1421combine_update_kernelEiPKfiiS1_S1_Pf)
        /*00a0*/ 	.short	0x0380
        /*00a2*/ 	.short	0x0030


	//----- nvinfo : EIATTR_SW_WAR
	.align		4
.L_65:
        /*00a4*/ 	.byte	0x04, 0x36
        /*00a6*/ 	.short	(.L_67 - .L_66)
.L_66:
        /*00a8*/ 	.word	0x00000008
.L_67:


//--------------------- .nv.info._ZN36_GLOBAL__N__d3bf2a2d_4_k_cu_772a7f1423small_chol_solve_kernelEPfS0_S0_i --------------------------
	.section	.nv.info._ZN36_GLOBAL__N__d3bf2a2d_4_k_cu_772a7f1423small_chol_solve_kernelEPfS0_S0_i,"",@"SHT_CUDA_INFO"
	.sectionflags	@""
	.align	4


	//----- nvinfo : EIATTR_CUDA_API_VERSION
	.align		4
        /*0000*/ 	.byte	0x04, 0x37
        /*0002*/ 	.short	(.L_69 - .L_68)
.L_68:
        /*0004*/ 	.word	0x00000082


	//----- nvinfo : EIATTR_KPARAM_INFO
	.align		4
.L_69:
        /*0008*/ 	.byte	0x04, 0x17
        /*000a*/ 	.short	(.L_71 - .L_70)
.L_70:
        /*000c*/ 	.word	0x00000000
        /*0010*/ 	.short	0x0003
        /*0012*/ 	.short	0x0018
        /*0014*/ 	.byte	0x00, 0xf0, 0x11, 0x00


	//----- nvinfo : EIATTR_KPARAM_INFO
	.align		4
.L_71:
        /*0018*/ 	.byte	0x04, 0x17
        /*001a*/ 	.short	(.L_73 - .L_72)
.L_72:
        /*001c*/ 	.word	0x00000000
        /*0020*/ 	.short	0x0002
        /*0022*/ 	.short	0x0010
        /*0024*/ 	.byte	0x00, 0xf5, 0x21, 0x00


	//----- nvinfo : EIATTR_KPARAM_INFO
	.align		4
.L_73:
        /*0028*/ 	.byte	0x04, 0x17
        /*002a*/ 	.short	(.L_75 - .L_74)
.L_74:
        /*002c*/ 	.word	0x00000000
        /*0030*/ 	.short	0x0001
        /*0032*/ 	.short	0x0008
        /*0034*/ 	.byte	0x00, 0xf5, 0x21, 0x00


	//----- nvinfo : EIATTR_KPARAM_INFO
	.align		4
.L_75:
        /*0038*/ 	.byte	0x04, 0x17
        /*003a*/ 	.short	(.L_77 - .L_76)
.L_76:
        /*003c*/ 	.word	0x00000000
        /*0040*/ 	.short	0x0000
        /*0042*/ 	.short	0x0000
        /*0044*/ 	.byte	0x00, 0xf5, 0x21, 0x00


	//----- nvinfo : EIATTR_SPARSE_MMA_MASK
	.align		4
.L_77:
        /*0048*/ 	.byte	0x03, 0x50
        /*004a*/ 	.short	0x0000


	//----- nvinfo : EIATTR_MAXREG_COUNT
	.align		4
        /*004c*/ 	.byte	0x03, 0x1b
        /*004e*/ 	.short	0x00ff


	//----- nvinfo : EIATTR_NUM_BARRIERS
	.align		4
        /*0050*/ 	.byte	0x02, 0x4c
        /*0052*/ 	.byte	0x01
	.zero		1


	//----- nvinfo : EIATTR_MERCURY_ISA_VERSION
	.align		4
        /*0054*/ 	.byte	0x03, 0x5f
        /*0056*/ 	.short	0x0101


	//----- nvinfo : EIATTR_UNUSED_LOAD_BYTE_OFFSET
	.align		4
        /*0058*/ 	.byte	0x04, 0x44
        /*005a*/ 	.short	(.L_79 - .L_78)


	//   ....[0]....
.L_78:
        /*005c*/ 	.word	0x00007940
        /*0060*/ 	.word	0x00000fff


	//----- nvinfo : EIATTR_VRC_CTA_INIT_COUNT
	.align		4
.L_79:
        /*0064*/ 	.byte	0x02, 0x4a
	.zero		1
	.zero		1


	//----- nvinfo : EIATTR_EXIT_INSTR_OFFSETS
	.align		4
        /*0068*/ 	.byte	0x04, 0x1c
        /*006a*/ 	.short	(.L_81 - .L_80)


	//   ....[0]....
.L_80:
        /*006c*/ 	.word	0x00007110


	//   ....[1]....
        /*0070*/ 	.word	0x00008d30


	//----- nvinfo : EIATTR_CRS_STACK_SIZE
	.align		4
.L_81:
        /*0074*/ 	.byte	0x04, 0x1e
        /*0076*/ 	.short	(.L_83 - .L_82)
.L_82:
        /*0078*/ 	.word	0x00000000


	//----- nvinfo : EIATTR_CBANK_PARAM_SIZE
	.align		4
.L_83:
        /*007c*/ 	.byte	0x03, 0x19
        /*007e*/ 	.short	0x001c


	//----- nvinfo : EIATTR_PARAM_CBANK
	.align		4
        /*0080*/ 	.byte	0x04, 0x0a
        /*0082*/ 	.short	(.L_85 - .L_84)
	.align		4
.L_84:
        /*0084*/ 	.word	index@(.nv.constant0._ZN36_GLOBAL__N__d3bf2a2d_4_k_cu_772a7f1423small_chol_solve_kernelEPfS0_S0_i)
        /*0088*/ 	.short	0x0380
        /*008a*/ 	.short	0x001c


	//----- nvinfo : EIATTR_SW_WAR
	.align		4
.L_85:
        /*008c*/ 	.byte	0x04, 0x36
        /*008e*/ 	.short	(.L_87 - .L_86)
.L_86:
        /*0090*/ 	.word	0x00000008
.L_87:


//--------------------- .nv.info._ZN36_GLOBAL__N__d3bf2a2d_4_k_cu_772a7f1413ut_vec_kernelEiPKfiiS1_Pf --------------------------
	.section	.nv.info._ZN36_GLOBAL__N__d3bf2a2d_4_k_cu_772a7f1413ut_vec_kernelEiPKfiiS1_Pf,"",@"SHT_CUDA_INFO"
	.sectionflags	@""
	.align	4


	//----- nvinfo : EIATTR_CUDA_API_VERSION
	.align		4
        /*0000*/ 	.byte	0x04, 0x37
        /*0002*/ 	.short	(.L_89 - .L_88)
.L_88:
        /*0004*/ 	.word	0x00000082


	//----- nvinfo : EIATTR_KPARAM_INFO
	.align		4
.L_89:
        /*0008*/ 	.byte	0x04, 0x17
        /*000a*/ 	.short	(.L_91 - .L_90)
.L_90:
        /*000c*/ 	.word	0x00000000
        /*0010*/ 	.short	0x0005
        /*0012*/ 	.short	0x0020
        /*0014*/ 	.byte	0x00, 0xf5, 0x21, 0x00


	//----- nvinfo : EIATTR_KPARAM_INFO
	.align		4
.L_91:
        /*0018*/ 	.byte	0x04, 0x17
        /*001a*/ 	.short	(.L_93 - .L_92)
.L_92:
        /*001c*/ 	.word	0x00000000
        /*0020*/ 	.short	0x0004
        /*0022*/ 	.short	0x0018
        /*0024*/ 	.byte	0x00, 0xf5, 0x21, 0x00


	//----- nvinfo : EIATTR_KPARAM_INFO
	.align		4
.L_93:
        /*0028*/ 	.byte	0x04, 0x17
        /*002a*/ 	.short	(.L_95 - .L_94)
.L_94:
        /*002c*/ 	.word	0x00000000
        /*0030*/ 	.short	0x0003
        /*0032*/ 	.short	0x0014
        /*0034*/ 	.byte	0x00, 0xf0, 0x11, 0x00


	//----- nvinfo : EIATTR_KPARAM_INFO
	.align		4
.L_95:
        /*0038*/ 	.byte	0x04, 0x17
        /*003a*/ 	.short	(.L_97 - .L_96)
.L_96:
        /*003c*/ 	.word	0x00000000
        /*0040*/ 	.short	0x0002
        /*0042*/ 	.short	0x0010
        /*0044*/ 	.byte	0x00, 0xf0, 0x11, 0x00


	//----- nvinfo : EIATTR_KPARAM_INFO
	.align		4
.L_97:
        /*0048*/ 	.byte	0x04, 0x17
        /*004a*/ 	.short	(.L_99 - .L_98)
.L_98:
        /*004c*/ 	.word	0x00000000
        /*0050*/ 	.short	0x0001
        /*0052*/ 	.short	0x0008
        /*0054*/ 	.byte	0x00, 0xf5, 0x21, 0x00


	//----- nvinfo : EIATTR_KPARAM_INFO
	.align		4
.L_99:
        /*0058*/ 	.byte	0x04, 0x17
        /*005a*/ 	.short	(.L_101 - .L_100)
.L_100:
        /*005c*/ 	.word	0x00000000
        /*0060*/ 	.short	0x0000
        /*0062*/ 	.short	0x0000
        /*0064*/ 	.byte	0x00, 0xf0, 0x11, 0x00


	//----- nvinfo : EIATTR_SPARSE_MMA_MASK
	.align		4
.L_101:
        /*0068*/ 	.byte	0x03, 0x50
        /*006a*/ 	.short	0x0000


	//----- nvinfo : EIATTR_MAXREG_COUNT
	.align		4
        /*006c*/ 	.byte	0x03, 0x1b
        /*006e*/ 	.short	0x00ff


	//----- nvinfo : EIATTR_MERCURY_ISA_VERSION
	.align		4
        /*0070*/ 	.byte	0x03, 0x5f
        /*0072*/ 	.short	0x0101


	//----- nvinfo : EIATTR_VRC_CTA_INIT_COUNT
	.align		4
        /*0074*/ 	.byte	0x02, 0x4a
	.zero		1
	.zero		1


	//----- nvinfo : EIATTR_EXIT_INSTR_OFFSETS
	.align		4
        /*0078*/ 	.byte	0x04, 0x1c
        /*007a*/ 	.short	(.L_103 - .L_102)


	//   ....[0]....
.L_102:
        /*007c*/ 	.word	0x00000070


	//   ....[1]....
        /*0080*/ 	.word	0x00000ab0


	//----- nvinfo : EIATTR_CBANK_PARAM_SIZE
	.align		4
.L_103:
        /*0084*/ 	.byte	0x03, 0x19
        /*0086*/ 	.short	0x0028


	//----- nvinfo : EIATTR_PARAM_CBANK
	.align		4
        /*0088*/ 	.byte	0x04, 0x0a
        /*008a*/ 	.short	(.L_105 - .L_104)
	.align		4
.L_104:
        /*008c*/ 	.word	index@(.nv.constant0._ZN36_GLOBAL__N__d3bf2a2d_4_k_cu_772a7f1413ut_vec_kernelEiPKfiiS1_Pf)
        /*0090*/ 	.short	0x0380
        /*0092*/ 	.short	0x0028


	//----- nvinfo : EIATTR_SW_WAR
	.align		4
.L_105:
        /*0094*/ 	.byte	0x04, 0x36
        /*0096*/ 	.short	(.L_107 - .L_106)
.L_106:
        /*0098*/ 	.word	0x00000008
.L_107:


//--------------------- .nv.info._ZN36_GLOBAL__N__d3bf2a2d_4_k_cu_772a7f1415gram_utv_kernelEiPKfiS1_iiPf --------------------------
	.section	.nv.info._ZN36_GLOBAL__N__d3bf2a2d_4_k_cu_772a7f1415gram_utv_kernelEiPKfiS1_iiPf,"",@"SHT_CUDA_INFO"
	.sectionflags	@""
	.align	4


	//----- nvinfo : EIATTR_CUDA_API_VERSION
	.align		4
        /*0000*/ 	.byte	0x04, 0x37
        /*0002*/ 	.short	(.L_109 - .L_108)
.L_108:
        /*0004*/ 	.word	0x00000082


	//----- nvinfo : EIATTR_KPARAM_INFO
	.align		4
.L_109:
        /*0008*/ 	.byte	0x04, 0x17
        /*000a*/ 	.short	(.L_111 - .L_110)
.L_110:
        /*000c*/ 	.word	0x00000000
        /*0010*/ 	.short	0x0006
        /*0012*/ 	.short	0x0028
        /*0014*/ 	.byte	0x00, 0xf5, 0x21, 0x00


	//----- nvinfo : EIATTR_KPARAM_INFO
	.align		4
.L_111:
        /*0018*/ 	.byte	0x04, 0x17
        /*001a*/ 	.short	(.L_113 - .L_112)
.L_112:
        /*001c*/ 	.word	0x00000000
        /*0020*/ 	.short	0x0005
        /*0022*/ 	.short	0x0024
        /*0024*/ 	.byte	0x00, 0xf0, 0x11, 0x00


	//----- nvinfo : EIATTR_KPARAM_INFO
	.align		4
.L_113:
        /*0028*/ 	.byte	0x04, 0x17
        /*002a*/ 	.short	(.L_115 - .L_114)
.L_114:
        /*002c*/ 	.word	0x00000000
        /*0030*/ 	.short	0x0004
        /*0032*/ 	.short	0x0020
        /*0034*/ 	.byte	0x00, 0xf0, 0x11, 0x00


	//----- nvinfo : EIATTR_KPARAM_INFO
	.align		4
.L_115:
        /*0038*/ 	.byte	0x04, 0x17
        /*003a*/ 	.short	(.L_117 - .L_116)
.L_116:
        /*003c*/ 	.word	0x00000000
        /*0040*/ 	.short	0x0003
        /*0042*/ 	.short	0x0018
        /*0044*/ 	.byte	0x00, 0xf5, 0x21, 0x00


	//----- nvinfo : EIATTR_KPARAM_INFO
	.align		4
.L_117:
        /*0048*/ 	.byte	0x04, 0x17
        /*004a*/ 	.short	(.L_119 - .L_118)
.L_118:
        /*004c*/ 	.word	0x00000000
        /*0050*/ 	.short	0x0002
        /*0052*/ 	.short	0x0010
        /*0054*/ 	.byte	0x00, 0xf0, 0x11, 0x00


	//----- nvinfo : EIATTR_KPARAM_INFO
	.align		4
.L_119:
        /*0058*/ 	.byte	0x04, 0x17
        /*005a*/ 	.short	(.L_121 - .L_120)
.L_120:
        /*005c*/ 	.word	0x00000000
        /*0060*/ 	.short	0x0001
        /*0062*/ 	.short	0x0008
        /*0064*/ 	.byte	0x00, 0xf5, 0x21, 0x00


	//----- nvinfo : EIATTR_KPARAM_INFO
	.align		4
.L_121:
        /*0068*/ 	.byte	0x04, 0x17
        /*006a*/ 	.short	(.L_123 - .L_122)
.L_122:
        /*006c*/ 	.word	0x00000000
        /*0070*/ 	.short	0x0000
        /*0072*/ 	.short	0x0000
        /*0074*/ 	.byte	0x00, 0xf0, 0x11, 0x00


	//----- nvinfo : EIATTR_SPARSE_MMA_MASK
	.align		4
.L_123:
        /*0078*/ 	.byte	0x03, 0x50
        /*007a*/ 	.short	0x0000


	//----- nvinfo : EIATTR_MAXREG_COUNT
	.align		4
        /*007c*/ 	.byte	0x03, 0x1b
        /*007e*/ 	.short	0x00ff


	//----- nvinfo : EIATTR_MERCURY_ISA_VERSION
	.align		4
        /*0080*/ 	.byte	0x03, 0x5f
        /*0082*/ 	.short	0x0101


	//----- nvinfo : EIATTR_VRC_CTA_INIT_COUNT
	.align		4
        /*0084*/ 	.byte	0x02, 0x4a
	.zero		1
	.zero		1


	//----- nvinfo : EIATTR_EXIT_INSTR_OFFSETS
	.align		4
        /*0088*/ 	.byte	0x04, 0x1c
        /*008a*/ 	.short	(.L_125 - .L_124)


	//   ....[0]....
.L_124:
        /*008c*/ 	.word	0x000000c0


	//   ....[1]....
        /*0090*/ 	.word	0x00000b20


	//----- nvinfo : EIATTR_CBANK_PARAM_SIZE
	.align		4
.L_125:
        /*0094*/ 	.byte	0x03, 0x19
        /*0096*/ 	.short	0x0030


	//----- nvinfo : EIATTR_PARAM_CBANK
	.align		4
        /*0098*/ 	.byte	0x04, 0x0a
        /*009a*/ 	.short	(.L_127 - .L_126)
	.align		4
.L_126:
        /*009c*/ 	.word	index@(.nv.constant0._ZN36_GLOBAL__N__d3bf2a2d_4_k_cu_772a7f1415gram_utv_kernelEiPKfiS1_iiPf)
        /*00a0*/ 	.short	0x0380
        /*00a2*/ 	.short	0x0030


	//----- nvinfo : EIATTR_SW_WAR
	.align		4
.L_127:
        /*00a4*/ 	.byte	0x04, 0x36
        /*00a6*/ 	.short	(.L_129 - .L_128)
.L_128:
        /*00a8*/ 	.word	0x00000008
.L_129:


//--------------------- .nv.info._ZN36_GLOBAL__N__d3bf2a2d_4_k_cu_772a7f1420axpby_inplace_kernelEifPKffPf --------------------------
	.section	.nv.info._ZN36_GLOBAL__N__d3bf2a2d_4_k_cu_772a7f1420axpby_inplace_kernelEifPKffPf,"",@"SHT_CUDA_INFO"
	.sectionflags	@""
	.align	4


	//----- nvinfo : EIATTR_CUDA_API_VERSION
	.align		4
        /*0000*/ 	.byte	0x04, 0x37
        /*0002*/ 	.short	(.L_131 - .L_130)
.L_130:
        /*0004*/ 	.word	0x00000082


	//----- nvinfo : EIATTR_KPARAM_INFO
	.align		4
.L_131:
        /*0008*/ 	.byte	0x04, 0x17
        /*000a*/ 	.short	(.L_133 - .L_132)
.L_132:
        /*000c*/ 	.word	0x00000000
        /*0010*/ 	.short	0x0004
        /*0012*/ 	.short	0x0018
        /*0014*/ 	.byte	0x00, 0xf5, 0x21, 0x00


	//----- nvinfo : EIATTR_KPARAM_INFO
	.align		4
.L_133:
        /*0018*/ 	.byte	0x04, 0x17
        /*001a*/ 	.short	(.L_135 - .L_134)
.L_134:
        /*001c*/ 	.word	0x00000000
        /*0020*/ 	.short	0x0003
        /*0022*/ 	.short	0x0010
        /*0024*/ 	.byte	0x00, 0xf0, 0x11, 0x00


	//----- nvinfo : EIATTR_KPARAM_INFO
	.align		4
.L_135:
        /*0028*/ 	.byte	0x04, 0x17
        /*002a*/ 	.short	(.L_137 - .L_136)
.L_136:
        /*002c*/ 	.word	0x00000000
        /*0030*/ 	.short	0x0002
        /*0032*/ 	.short	0x0008
        /*0034*/ 	.byte	0x00, 0xf5, 0x21, 0x00


	//----- nvinfo : EIATTR_KPARAM_INFO
	.align		4
.L_137:
        /*0038*/ 	.byte	0x04, 0x17
        /*003a*/ 	.short	(.L_139 - .L_138)
.L_138:
        /*003c*/ 	.word	0x00000000
        /*0040*/ 	.short	0x0001
        /*0042*/ 	.short	0x0004
        /*0044*/ 	.byte	0x00, 0xf0, 0x11, 0x00


	//----- nvinfo : EIATTR_KPARAM_INFO
	.align		4
.L_139:
        /*0048*/ 	.byte	0x04, 0x17
        /*004a*/ 	.short	(.L_141 - .L_140)
.L_140:
        /*004c*/ 	.word	0x00000000
        /*0050*/ 	.short	0x0000
        /*0052*/ 	.short	0x0000
        /*0054*/ 	.byte	0x00, 0xf0, 0x11, 0x00


	//----- nvinfo : EIATTR_SPARSE_MMA_MASK
	.align		4
.L_141:
        /*0058*/ 	.byte	0x03, 0x50
        /*005a*/ 	.short	0x0000


	//----- nvinfo : EIATTR_MAXREG_COUNT
	.align		4
        /*005c*/ 	.byte	0x03, 0x1b
        /*005e*/ 	.short	0x00ff


	//----- nvinfo : EIATTR_MERCURY_ISA_VERSION
	.align		4
        /*0060*/ 	.byte	0x03, 0x5f
        /*0062*/ 	.short	0x0101


	//----- nvinfo : EIATTR_VRC_CTA_INIT_COUNT
	.align		4
        /*0064*/ 	.byte	0x02, 0x4a
	.zero		1
	.zero		1


	//----- nvinfo : EIATTR_EXIT_INSTR_OFFSETS
	.align		4
        /*0068*/ 	.byte	0x04, 0x1c
        /*006a*/ 	.short	(.L_143 - .L_142)


	//   ....[0]....
.L_142:
        /*006c*/ 	.word	0x00000070


	//   ....[1]....
        /*0070*/ 	.word	0x00000140


	//----- nvinfo : EIATTR_CBANK_PARAM_SIZE
	.align		4
.L_143:
        /*0074*/ 	.byte	0x03, 0x19
        /*0076*/ 	.short	0x0020


	//----- nvinfo : EIATTR_PARAM_CBANK
	.align		4
        /*0078*/ 	.byte	0x04, 0x0a
        /*007a*/ 	.short	(.L_145 - .L_144)
	.align		4
.L_144:
        /*007c*/ 	.word	index@(.nv.constant0._ZN36_GLOBAL__N__d3bf2a2d_4_k_cu_772a7f1420axpby_inplace_kernelEifPKffPf)
        /*0080*/ 	.short	0x0380
        /*0082*/ 	.short	0x0020


	//----- nvinfo : EIATTR_SW_WAR
	.align		4
.L_145:
        /*0084*/ 	.byte	0x04, 0x36
        /*0086*/ 	.short	(.L_147 - .L_146)
.L_146:
        /*0088*/ 	.word	0x00000008
.L_147:


//--------------------- .nv.info._ZN36_GLOBAL__N__d3bf2a2d_4_k_cu_772a7f1415vec_copy_kernelEiPKfPf --------------------------
	.section	.nv.info._ZN36_GLOBAL__N__d3bf2a2d_4_k_cu_772a7f1415vec_copy_kernelEiPKfPf,"",@"SHT_CUDA_INFO"
	.sectionflags	@""
	.align	4


	//----- nvinfo : EIATTR_CUDA_API_VERSION
	.align		4
        /*0000*/ 	.byte	0x04, 0x37
        /*0002*/ 	.short	(.L_149 - .L_148)
.L_148:
        /*0004*/ 	.word	0x00000082


	//----- nvinfo : EIATTR_KPARAM_INFO
	.align		4
.L_149:
        /*0008*/ 	.byte	0x04, 0x17
        /*000a*/ 	.short	(.L_151 - .L_150)
.L_150:
        /*000c*/ 	.word	0x00000000
        /*0010*/ 	.short	0x0002
        /*0012*/ 	.short	0x0010
        /*0014*/ 	.byte	0x00, 0xf5, 0x21, 0x00


	//----- nvinfo : EIATTR_KPARAM_INFO
	.align		4
.L_151:
        /*0018*/ 	.byte	0x04, 0x17
        /*001a*/ 	.short	(.L_153 - .L_152)
.L_152:
        /*001c*/ 	.word	0x00000000
        /*0020*/ 	.short	0x0001
        /*0022*/ 	.short	0x0008
        /*0024*/ 	.byte	0x00, 0xf5, 0x21, 0x00


	//----- nvinfo : EIATTR_KPARAM_INFO
	.align		4
.L_153:
        /*0028*/ 	.byte	0x04, 0x17
        /*002a*/ 	.short	(.L_155 - .L_154)
.L_154:
        /*002c*/ 	.word	0x00000000
        /*0030*/ 	.short	0x0000
        /*0032*/ 	.short	0x0000
        /*0034*/ 	.byte	0x00, 0xf0, 0x11, 0x00


	//----- nvinfo : EIATTR_SPARSE_MMA_MASK
	.align		4
.L_155:
        /*0038*/ 	.byte	0x03, 0x50
        /*003a*/ 	.short	0x0000


	//----- nvinfo : EIATTR_MAXREG_COUNT
	.align		4
        /*003c*/ 	.byte	0x03, 0x1b
        /*003e*/ 	.short	0x00ff


	//----- nvinfo : EIATTR_MERCURY_ISA_VERSION
	.align		4
        /*0040*/ 	.byte	0x03, 0x5f
        /*0042*/ 	.short	0x0101


	//----- nvinfo : EIATTR_VRC_CTA_INIT_COUNT
	.align		4
        /*0044*/ 	.byte	0x02, 0x4a
	.zero		1
	.zero		1


	//----- nvinfo : EIATTR_EXIT_INSTR_OFFSETS
	.align		4
        /*0048*/ 	.byte	0x04, 0x1c
        /*004a*/ 	.short	(.L_157 - .L_156)


	//   ....[0]....
.L_156:
        /*004c*/ 	.word	0x00000070


	//   ....[1]....
        /*0050*/ 	.word	0x000000f0


	//----- nvinfo : EIATTR_CBANK_PARAM_SIZE
	.align		4
.L_157:
        /*0054*/ 	.byte	0x03, 0x19
        /*0056*/ 	.short	0x0018


	//----- nvinfo : EIATTR_PARAM_CBANK
	.align		4
        /*0058*/ 	.byte	0x04, 0x0a
        /*005a*/ 	.short	(.L_159 - .L_158)
	.align		4
.L_158:
        /*005c*/ 	.word	index@(.nv.constant0._ZN36_GLOBAL__N__d3bf2a2d_4_k_cu_772a7f1415vec_copy_kernelEiPKfPf)
        /*0060*/ 	.short	0x0380
        /*0062*/ 	.short	0x0018


	//----- nvinfo : EIATTR_SW_WAR
	.align		4
.L_159:
        /*0064*/ 	.byte	0x04, 0x36
        /*0066*/ 	.short	(.L_161 - .L_160)
.L_160:
        /*0068*/ 	.word	0x00000008
.L_161:


//--------------------- .nv.info._ZN36_GLOBAL__N__d3bf2a2d_4_k_cu_772a7f1415csr_spmv_kernelEiPKiS1_PKfS3_Pf --------------------------
	.section	.nv.info._ZN36_GLOBAL__N__d3bf2a2d_4_k_cu_772a7f1415csr_spmv_kernelEiPKiS1_PKfS3_Pf,"",@"SHT_CUDA_INFO"
	.sectionflags	@""
	.align	4


	//----- nvinfo : EIATTR_CUDA_API_VERSION
	.align		4
        /*0000*/ 	.byte	0x04, 0x37
        /*0002*/ 	.short	(.L_163 - .L_162)
.L_162:
        /*0004*/ 	.word	0x00000082


	//----- nvinfo : EIATTR_KPARAM_INFO
	.align		4
.L_163:
        /*0008*/ 	.byte	0x04, 0x17
        /*000a*/ 	.short	(.L_165 - .L_164)
.L_164:
        /*000c*/ 	.word	0x00000000
        /*0010*/ 	.short	0x0005
        /*0012*/ 	.short	0x0028
        /*0014*/ 	.byte	0x00, 0xf5, 0x21, 0x00


	//----- nvinfo : EIATTR_KPARAM_INFO
	.align		4
.L_165:
        /*0018*/ 	.byte	0x04, 0x17
        /*001a*/ 	.short	(.L_167 - .L_166)
.L_166:
        /*001c*/ 	.word	0x00000000
        /*0020*/ 	.short	0x0004
        /*0022*/ 	.short	0x0020
        /*0024*/ 	.byte	0x00, 0xf5, 0x21, 0x00


	//----- nvinfo : EIATTR_KPARAM_INFO
	.align		4
.L_167:
        /*0028*/ 	.byte	0x04, 0x17
        /*002a*/ 	.short	(.L_169 - .L_168)
.L_168:
        /*002c*/ 	.word	0x00000000
        /*0030*/ 	.short	0x0003
        /*0032*/ 	.short	0x0018
        /*0034*/ 	.byte	0x00, 0xf5, 0x21, 0x00


	//----- nvinfo : EIATTR_KPARAM_INFO
	.align		4
.L_169:
        /*0038*/ 	.byte	0x04, 0x17
        /*003a*/ 	.short	(.L_171 - .L_170)
.L_170:
        /*003c*/ 	.word	0x00000000
        /*0040*/ 	.short	0x0002
        /*0042*/ 	.short	0x0010
        /*0044*/ 	.byte	0x00, 0xf5, 0x21, 0x00


	//----- nvinfo : EIATTR_KPARAM_INFO
	.align		4
.L_171:
        /*0048*/ 	.byte	0x04, 0x17
        /*004a*/ 	.short	(.L_173 - .L_172)
.L_172:
        /*004c*/ 	.word	0x00000000
        /*0050*/ 	.short	0x0001
        /*0052*/ 	.short	0x0008
        /*0054*/ 	.byte	0x00, 0xf5, 0x21, 0x00


	//----- nvinfo : EIATTR_KPARAM_INFO
	.align		4
.L_173:
        /*0058*/ 	.byte	0x04, 0x17
        /*005a*/ 	.short	(.L_175 - .L_174)
.L_174:
        /*005c*/ 	.word	0x00000000
        /*0060*/ 	.short	0x0000
        /*0062*/ 	.short	0x0000
        /*0064*/ 	.byte	0x00, 0xf0, 0x11, 0x00


	//----- nvinfo : EIATTR_SPARSE_MMA_MASK
	.align		4
.L_175:
        /*0068*/ 	.byte	0x03, 0x50
        /*006a*/ 	.short	0x0000


	//----- nvinfo : EIATTR_MAXREG_COUNT
	.align		4
        /*006c*/ 	.byte	0x03, 0x1b
        /*006e*/ 	.short	0x00ff


	//----- nvinfo : EIATTR_MERCURY_ISA_VERSION
	.align		4
        /*0070*/ 	.byte	0x03, 0x5f
        /*0072*/ 	.short	0x0101


	//----- nvinfo : EIATTR_VRC_CTA_INIT_COUNT
	.align		4
        /*0074*/ 	.byte	0x02, 0x4a
	.zero		1
	.zero		1


	//----- nvinfo : EIATTR_EXIT_INSTR_OFFSETS
	.align		4
        /*0078*/ 	.byte	0x04, 0x1c
        /*007a*/ 	.short	(.L_177 - .L_176)


	//   ....[0]....
.L_176:
        /*007c*/ 	.word	0x00000070


	//   ....[1]....
        /*0080*/ 	.word	0x00000e50


	//----- nvinfo : EIATTR_CRS_STACK_SIZE
	.align		4
.L_177:
        /*0084*/ 	.byte	0x04, 0x1e
        /*0086*/ 	.short	(.L_179 - .L_178)
.L_178:
        /*0088*/ 	.word	0x00000000


	//----- nvinfo : EIATTR_CBANK_PARAM_SIZE
	.align		4
.L_179:
        /*008c*/ 	.byte	0x03, 0x19
        /*008e*/ 	.short	0x0030


	//----- nvinfo : EIATTR_PARAM_CBANK
	.align		4
        /*0090*/ 	.byte	0x04, 0x0a
        /*0092*/ 	.short	(.L_181 - .L_180)
	.align		4
.L_180:
        /*0094*/ 	.word	index@(.nv.constant0._ZN36_GLOBAL__N__d3bf2a2d_4_k_cu_772a7f1415csr_spmv_kernelEiPKiS1_PKfS3_Pf)
        /*0098*/ 	.short	0x0380
        /*009a*/ 	.short	0x0030


	//----- nvinfo : EIATTR_SW_WAR
	.align		4
.L_181:
        /*009c*/ 	.byte	0x04, 0x36
        /*009e*/ 	.short	(.L_183 - .L_182)
.L_182:
        /*00a0*/ 	.word	0x00000008
.L_183:


//--------------------- .nv.callgraph             --------------------------
	.section	.nv.callgraph,"",@"SHT_CUDA_CALLGRAPH"
	.align	4
	.sectionentsize	8
	.align		4
        /*0000*/ 	.word	0x00000000
	.align		4
        /*0004*/ 	.word	0xffffffff
	.align		4
        /*0008*/ 	.word	0x00000000
	.align		4
        /*000c*/ 	.word	0xfffffffe
	.align		4
        /*0010*/ 	.word	0x00000000
	.align		4
        /*0014*/ 	.word	0xfffffffd
	.align		4
        /*0018*/ 	.word	0x00000000
	.align		4
        /*001c*/ 	.word	0xfffffffc


//--------------------- .text._ZN36_GLOBAL__N__d3bf2a2d_4_k_cu_772a7f1421combine_update_kernelEiPKfiiS1_S1_Pf --------------------------
	.section	.text._ZN36_GLOBAL__N__d3bf2a2d_4_k_cu_772a7f1421combine_update_kernelEiPKfiiS1_S1_Pf,"ax",@progbits
	.align	128
.text._ZN36_GLOBAL__N__d3bf2a2d_4_k_cu_772a7f1421combine_update_kernelEiPKfiiS1_S1_Pf:
        .type           _ZN36_GLOBAL__N__d3bf2a2d_4_k_cu_772a7f1421combine_update_kernelEiPKfiiS1_S1_Pf,@function
        .size           _ZN36_GLOBAL__N__d3bf2a2d_4_k_cu_772a7f1421combine_update_kernelEiPKfiiS1_S1_Pf,(.L_x_189 - _ZN36_GLOBAL__N__d3bf2a2d_4_k_cu_772a7f1421combine_update_kernelEiPKfiiS1_S1_Pf)
        .other          _ZN36_GLOBAL__N__d3bf2a2d_4_k_cu_772a7f1421combine_update_kernelEiPKfiiS1_S1_Pf,@"STO_CUDA_ENTRY STV_DEFAULT"
_ZN36_GLOBAL__N__d3bf2a2d_4_k_cu_772a7f1421combine_update_kernelEiPKfiiS1_S1_Pf:
[----:B------:R-:W-:Y:S01]  /*0000*/  LDC R1, c[0x0][0x37c] ;  /* 0x0000df00ff017b82 */ /* 0x000fe20000000800 */
[----:B------:R-:W0:Y:S07]  /*0010*/  S2R R3, SR_TID.X ;  /* 0x0000000000037919 */ /* 0x000e2e0000002100 */
[----:B------:R-:W0:Y:S01]  /*0020*/  S2UR UR4, SR_CTAID.X ;  /* 0x00000000000479c3 */ /* 0x000e220000002500 */
[----:B------:R-:W1:Y:S07]  /*0030*/  LDCU UR5, c[0x0][0x380] ;  /* 0x00007000ff0577ac */ /* 0x000e6e0008000800 */
[----:B------:R-:W0:Y:S02]  /*0040*/  LDC R0, c[0x0][0x360] ;  /* 0x0000d800ff007b82 */ /* 0x000e240000000800 */
[----:B0-----:R-:W-:-:S05]  /*0050*/  IMAD R0, R0, UR4, R3 ;  /* 0x0000000400007c24 */ /* 0x001fca000f8e0203 */
[----:B-1----:R-:W-:-:S13]  /*0060*/  ISETP.GE.AND P0, PT, R0, UR5, PT ;  /* 0x0000000500007c0c */ /* 0x002fda000bf06270 */
[----:B------:R-:W-:Y:S05]  /*0070*/  @P0 EXIT ;  /* 0x000000000000094d */ /* 0x000fea0003800000 */
[----:B------:R-:W0:Y:S01]  /*0080*/  LDCU UR6, c[0x0][0x394] ;  /* 0x00007280ff0677ac */ /* 0x000e220008000800 */
[----:B------:R-:W-:Y:S01]  /*0090*/  HFMA2 R15, -RZ, RZ, 0, 0 ;  /* 0x00000000ff0f7431 */ /* 0x000fe200000001ff */
[----:B------:R-:W1:Y:S01]  /*00a0*/  LDCU.64 UR10, c[0x0][0x358] ;  /* 0x00006b00ff0a77ac */ /* 0x000e620008000a00 */
[----:B0-----:R-:W-:-:S09]  /*00b0*/  UISETP.GE.AND UP0, UPT, UR6, 0x1, UPT ;  /* 0x000000010600788c */ /* 0x001fd2000bf06270 */
[----:B-1----:R-:W-:Y:S05]  /*00c0*/  BRA.U !UP0, `(.L_x_0) ;  /* 0x0000000908c47547 */ /* 0x002fea000b800000 */
[----:B------:R-:W-:Y:S01]  /*00d0*/  UISETP.GE.U32.AND UP1, UPT, UR6, 0x10, UPT ;  /* 0x000000100600788c */ /* 0x000fe2000bf26070 */
[----:B------:R-:W-:Y:S01]  /*00e0*/  MOV R15, RZ ;  /* 0x000000ff000f7202 */ /* 0x000fe20000000f00 */
[----:B------:R-:W-:Y:S01]  /*00f0*/  ULOP3.LUT UR7, UR6, 0xf, URZ, 0xc0, !UPT ;  /* 0x0000000f06077892 */ /* 0x000fe2000f8ec0ff */
[----:B------:R-:W-:-:S03]  /*0100*/  MOV R3, RZ ;  /* 0x000000ff00037202 */ /* 0x000fc60000000f00 */
[----:B------:R-:W-:-:S03]  /*0110*/  UISETP.NE.AND UP0, UPT, UR7, URZ, UPT ;  /* 0x000000ff0700728c */ /* 0x000fc6000bf05270 */
[----:B------:R-:W-:Y:S08]  /*0120*/  BRA.U !UP1, `(.L_x_1) ;  /* 0x0000000509487547 */ /* 0x000ff0000b800000 */
[----:B------:R-:W0:Y:S01]  /*0130*/  LDCU.64 UR4, c[0x0][0x398] ;  /* 0x00007300ff0477ac */ /* 0x000e220008000a00 */
[----:B------:R-:W-:Y:S02]  /*0140*/  MOV R15, RZ ;  /* 0x000000ff000f7202 */ /* 0x000fe40000000f00 */
[----:B------:R-:W-:Y:S01]  /*0150*/  MOV R2, R0 ;  /* 0x0000000000027202 */ /* 0x000fe20000000f00 */
[----:B------:R-:W-:-:S04]  /*0160*/  ULOP3.LUT UR8, UR6, 0x7ffffff0, URZ, 0xc0, !UPT ;  /* 0x7ffffff006087892 */ /* 0x000fc8000f8ec0ff */
[----:B------:R-:W-:Y:S02]  /*0170*/  UIADD3 UR9, UPT, UPT, -UR8, URZ, URZ ;  /* 0x000000ff08097290 */ /* 0x000fe4000fffe1ff */
[----:B------:R-:W-:Y:S01]  /*0180*/  MOV R3, UR8 ;  /* 0x0000000800037c02 */ /* 0x000fe20008000f00 */
[----:B0-----:R-:W-:-:S04]  /*0190*/  UIADD3 UR4, UP1, UPT, UR4, 0x20, URZ ;  /* 0x0000002004047890 */ /* 0x001fc8000ff3e0ff */
[----:B------:R-:W-:Y:S02]  /*01a0*/  UIADD3.X UR5, UPT, UPT, URZ, UR5, URZ, UP1, !UPT ;  /* 0x00000005ff057290 */ /* 0x000fe40008ffe4ff */
[----:B------:R-:W-:-:S04]  /*01b0*/  MOV R12, UR4 ;  /* 0x00000004000c7c02 */ /* 0x000fc80008000f00 */
[----:B------:R-:W-:-:S07]  /*01c0*/  MOV R13, UR5 ;  /* 0x00000005000d7c02 */ /* 0x000fce0008000f00 */
.L_x_2:
[----:B------:R-:W0:Y:S01]  /*01d0*/  LDC.64 R28, c[0x0][0x388] ;  /* 0x0000e200ff1c7b82 */ /* 0x000e220000000a00 */
[----:B------:R-:W2:Y:S04]  /*01e0*/  LDG.E R14, desc[UR10][R12.64+-0x20] ;  /* 0xffffe00a0c0e7981 */ /* 0x000ea8000c1e1900 */
[----:B------:R-:W3:Y:S03]  /*01f0*/  LDG.E R21, desc[UR10][R12.64+-0x1c] ;  /* 0xffffe40a0c157981 */ /* 0x000ee6000c1e1900 */
[----:B------:R-:W1:Y:S01]  /*0200*/  LDC R5, c[0x0][0x390] ;  /* 0x0000e400ff057b82 */ /* 0x000e620000000800 */
[----:B------:R-:W4:Y:S04]  /*0210*/  LDG.E R4, desc[UR10][R12.64+-0x18] ;  /* 0xffffe80a0c047981 */ /* 0x000f28000c1e1900 */
[----:B------:R-:W5:Y:S04]  /*0220*/  LDG.E R7, desc[UR10][R12.64+-0x14] ;  /* 0xffffec0a0c077981 */ /* 0x000f68000c1e1900 */
[----:B------:R-:W5:Y:S04]  /*0230*/  LDG.E R8, desc[UR10][R12.64+-0x10] ;  /* 0xfffff00a0c087981 */ /* 0x000f68000c1e1900 */
[----:B------:R-:W5:Y:S01]  /*0240*/  LDG.E R6, desc[UR10][R12.64+-0xc] ;  /* 0xfffff40a0c067981 */ /* 0x000f62000c1e1900 */
[----:B0-----:R-:W-:-:S04]  /*0250*/  IMAD.WIDE R28, R2, 0x4, R28 ;  /* 0x00000004021c7825 */ /* 0x001fc800078e021c */
[C---:B-1----:R-:W-:Y:S02]  /*0260*/  IMAD.WIDE R18, R5.reuse, 0x4, R28 ;  /* 0x0000000405127825 */ /* 0x042fe400078e021c */
[----:B------:R-:W2:Y:S02]  /*0270*/  LDG.E R28, desc[UR10][R28.64] ;  /* 0x0000000a1c1c7981 */ /* 0x000ea4000c1e1900 */
[C---:B------:R-:W-:Y:S02]  /*0280*/  IMAD.WIDE R22, R5.reuse, 0x4, R18 ;  /* 0x0000000405167825 */ /* 0x040fe400078e0212 */
[----:B------:R-:W3:Y:S02]  /*0290*/  LDG.E R20, desc[UR10][R18.64] ;  /* 0x0000000a12147981 */ /* 0x000ee4000c1e1900 */
[C---:B------:R-:W-:Y:S02]  /*02a0*/  IMAD.WIDE R16, R5.reuse, 0x4, R22 ;  /* 0x0000000405107825 */ /* 0x040fe400078e0216 */
[----:B------:R-:W4:Y:S02]  /*02b0*/  LDG.E R23, desc[UR10][R22.64] ;  /* 0x0000000a16177981 */ /* 0x000f24000c1e1900 */
[----:B------:R-:W-:-:S02]  /*02c0*/  IMAD.WIDE R24, R5, 0x4, R16 ;  /* 0x0000000405187825 */ /* 0x000fc400078e0210 */
[----:B------:R-:W5:Y:S04]  /*02d0*/  LDG.E R10, desc[UR10][R16.64] ;  /* 0x0000000a100a7981 */ /* 0x000f68000c1e1900 */
[----:B------:R0:W5:Y:S04]  /*02e0*/  LDG.E R11, desc[UR10][R24.64] ;  /* 0x0000000a180b7981 */ /* 0x000168000c1e1900 */
[----:B------:R-:W5:Y:S01]  /*02f0*/  LDG.E R22, desc[UR10][R12.64+-0x8] ;  /* 0xfffff80a0c167981 */ /* 0x000f62000c1e1900 */
[----:B0-----:R-:W-:-:S05]  /*0300*/  IMAD.WIDE R24, R5, 0x4, R24 ;  /* 0x0000000405187825 */ /* 0x001fca00078e0218 */
[----:B------:R3:W5:Y:S01]  /*0310*/  LDG.E R9, desc[UR10][R24.64] ;  /* 0x0000000a18097981 */ /* 0x000762000c1e1900 */
[----:B------:R-:W-:-:S05]  /*0320*/  IMAD.WIDE R26, R5, 0x4, R24 ;  /* 0x00000004051a7825 */ /* 0x000fca00078e0218 */
[----:B------:R4:W5:Y:S01]  /*0330*/  LDG.E R29, desc[UR10][R26.64] ;  /* 0x0000000a1a1d7981 */ /* 0x000962000c1e1900 */
[----:B------:R-:W-:-:S04]  /*0340*/  IMAD.WIDE R18, R5, 0x4, R26 ;  /* 0x0000000405127825 */ /* 0x000fc800078e021a */
[C---:B------:R-:W-:Y:S02]  /*0350*/  IMAD.WIDE R16, R5.reuse, 0x4, R18 ;  /* 0x0000000405107825 */ /* 0x040fe400078e0212 */
[----:B------:R-:W5:Y:S04]  /*0360*/  LDG.E R18, desc[UR10][R18.64] ;  /* 0x0000000a12127981 */ /* 0x000f68000c1e1900 */
[----:B------:R-:W5:Y:S01]  /*0370*/  LDG.E R19, desc[UR10][R12.64+0x4] ;  /* 0x0000040a0c137981 */ /* 0x000f62000c1e1900 */
[----:B--2---:R-:W-:Y:S01]  /*0380*/  FFMA R28, R28, R14, R15 ;  /* 0x0000000e1c1c7223 */ /* 0x004fe2000000000f */
[C---:B------:R-:W-:Y:S02]  /*0390*/  IMAD.WIDE R14, R5.reuse, 0x4, R16 ;  /* 0x00000004050e7825 */ /* 0x040fe400078e0210 */
[----:B------:R-:W2:Y:S02]  /*03a0*/  LDG.E R16, desc[UR10][R16.64] ;  /* 0x0000000a10107981 */ /* 0x000ea4000c1e1900 */
[----:B---3--:R-:W-:Y:S01]  /*03b0*/  FFMA R24, R20, R21, R28 ;  /* 0x0000001514187223 */ /* 0x008fe2000000001c */
[----:B------:R-:W-:Y:S01]  /*03c0*/  IMAD.WIDE R20, R5, 0x4, R14 ;  /* 0x0000000405147825 */ /* 0x000fe200078e020e */
[----:B------:R-:W3:Y:S03]  /*03d0*/  LDG.E R28, desc[UR10][R12.64+-0x4] ;  /* 0xfffffc0a0c1c7981 */ /* 0x000ee6000c1e1900 */
[----:B----4-:R-:W-:Y:S01]  /*03e0*/  FFMA R27, R23, R4, R24 ;  /* 0x00000004171b7223 */ /* 0x010fe20000000018 */
[C---:B------:R-:W-:Y:S01]  /*03f0*/  IMAD.WIDE R24, R5.reuse, 0x4, R20 ;  /* 0x0000000405187825 */ /* 0x040fe200078e0214 */
[----:B------:R-:W2:Y:S03]  /*0400*/  LDG.E R23, desc[UR10][R12.64] ;  /* 0x0000000a0c177981 */ /* 0x000ea6000c1e1900 */
[----:B-----5:R-:W-:Y:S01]  /*0410*/  FFMA R10, R10, R7, R27 ;  /* 0x000000070a0a7223 */ /* 0x020fe2000000001b */
[----:B------:R-:W4:Y:S01]  /*0420*/  LDG.E R14, desc[UR10][R14.64] ;  /* 0x0000000a0e0e7981 */ /* 0x000f22000c1e1900 */
[----:B------:R-:W-:-:S04]  /*0430*/  IMAD.WIDE R26, R5, 0x4, R24 ;  /* 0x00000004051a7825 */ /* 0x000fc800078e0218 */
[----:B------:R-:W-:Y:S01]  /*0440*/  FFMA R8, R11, R8, R10 ;  /* 0x000000080b087223 */ /* 0x000fe2000000000a */
[----:B------:R-:W5:Y:S04]  /*0450*/  LDG.E R20, desc[UR10][R20.64] ;  /* 0x0000000a14147981 */ /* 0x000f68000c1e1900 */
[----:B------:R-:W5:Y:S01]  /*0460*/  LDG.E R17, desc[UR10][R12.64+0x8] ;  /* 0x0000080a0c117981 */ /* 0x000f62000c1e1900 */
[----:B------:R-:W-:-:S03]  /*0470*/  IMAD.WIDE R10, R5, 0x4, R26 ;  /* 0x00000004050a7825 */ /* 0x000fc600078e021a */
[----:B------:R-:W5:Y:S04]  /*0480*/  LDG.E R24, desc[UR10][R24.64] ;  /* 0x0000000a18187981 */ /* 0x000f68000c1e1900 */
[----:B------:R-:W5:Y:S01]  /*0490*/  LDG.E R15, desc[UR10][R12.64+0xc] ;  /* 0x00000c0a0c0f7981 */ /* 0x000f62000c1e1900 */
[----:B------:R-:W-:Y:S01]  /*04a0*/  FFMA R8, R9, R6, R8 ;  /* 0x0000000609087223 */ /* 0x000fe20000000008 */
[----:B------:R-:W-:Y:S02]  /*04b0*/  IMAD.WIDE R6, R5, 0x4, R10 ;  /* 0x0000000405067825 */ /* 0x000fe400078e020a */
[----:B------:R-:W5:Y:S04]  /*04c0*/  LDG.E R4, desc[UR10][R26.64] ;  /* 0x0000000a1a047981 */ /* 0x000f68000c1e1900 */
[----:B------:R-:W5:Y:S04]  /*04d0*/  LDG.E R25, desc[UR10][R12.64+0x10] ;  /* 0x0000100a0c197981 */ /* 0x000f68000c1e1900 */
[----:B------:R0:W5:Y:S04]  /*04e0*/  LDG.E R21, desc[UR10][R10.64] ;  /* 0x0000000a0a157981 */ /* 0x000168000c1e1900 */
[----:B------:R-:W5:Y:S04]  /*04f0*/  LDG.E R27, desc[UR10][R12.64+0x18] ;  /* 0x0000180a0c1b7981 */ /* 0x000f68000c1e1900 */
[----:B------:R-:W5:Y:S01]  /*0500*/  LDG.E R26, desc[UR10][R12.64+0x1c] ;  /* 0x00001c0a0c1a7981 */ /* 0x000f62000c1e1900 */
[----:B0-----:R-:W-:-:S03]  /*0510*/  FFMA R11, R29, R22, R8 ;  /* 0x000000161d0b7223 */ /* 0x001fc60000000008 */
[----:B------:R0:W5:Y:S01]  /*0520*/  LDG.E R29, desc[UR10][R12.64+0x14] ;  /* 0x0000140a0c1d7981 */ /* 0x000162000c1e1900 */
[----:B------:R-:W-:-:S03]  /*0530*/  IMAD.WIDE R8, R5, 0x4, R6 ;  /* 0x0000000405087825 */ /* 0x000fc600078e0206 */
[----:B------:R-:W5:Y:S04]  /*0540*/  LDG.E R22, desc[UR10][R6.64] ;  /* 0x0000000a06167981 */ /* 0x000f68000c1e1900 */
[----:B------:R-:W5:Y:S01]  /*0550*/  LDG.E R8, desc[UR10][R8.64] ;  /* 0x0000000a08087981 */ /* 0x000f62000c1e1900 */
[----:B------:R-:W-:-:S04]  /*0560*/  UIADD3 UR9, UPT, UPT, UR9, 0x10, URZ ;  /* 0x0000001009097890 */ /* 0x000fc8000fffe0ff */
[----:B------:R-:W-:Y:S01]  /*0570*/  UISETP.NE.AND UP1, UPT, UR9, URZ, UPT ;  /* 0x000000ff0900728c */ /* 0x000fe2000bf25270 */
[----:B0-----:R-:W-:Y:S02]  /*0580*/  IADD3 R12, P0, PT, R12, 0x40, RZ ;  /* 0x000000400c0c7810 */ /* 0x001fe40007f1e0ff */
[----:B------:R-:W-:Y:S02]  /*0590*/  LEA R2, R5, R2, 0x4 ;  /* 0x0000000205027211 */ /* 0x000fe400078e20ff */
[----:B------:R-:W-:Y:S01]  /*05a0*/  IADD3.X R13, PT, PT, RZ, R13, RZ, P0, !PT ;  /* 0x0000000dff0d7210 */ /* 0x000fe200007fe4ff */
[----:B---3--:R-:W-:-:S04]  /*05b0*/  FFMA R18, R18, R28, R11 ;  /* 0x0000001c12127223 */ /* 0x008fc8000000000b */
[----:B--2---:R-:W-:-:S04]  /*05c0*/  FFMA R23, R16, R23, R18 ;  /* 0x0000001710177223 */ /* 0x004fc80000000012 */
[----:B----4-:R-:W-:-:S04]  /*05d0*/  FFMA R19, R14, R19, R23 ;  /* 0x000000130e137223 */ /* 0x010fc80000000017 */
[----:B-----5:R-:W-:-:S04]  /*05e0*/  FFMA R17, R20, R17, R19 ;  /* 0x0000001114117223 */ /* 0x020fc80000000013 */
[----:B------:R-:W-:-:S04]  /*05f0*/  FFMA R15, R24, R15, R17 ;  /* 0x0000000f180f7223 */ /* 0x000fc80000000011 */
[----:B------:R-:W-:-:S04]  /*0600*/  FFMA R4, R4, R25, R15 ;  /* 0x0000001904047223 */ /* 0x000fc8000000000f */
[----:B------:R-:W-:-:S04]  /*0610*/  FFMA R21, R21, R29, R4 ;  /* 0x0000001d15157223 */ /* 0x000fc80000000004 */
[----:B------:R-:W-:-:S04]  /*0620*/  FFMA R21, R22, R27, R21 ;  /* 0x0000001b16157223 */ /* 0x000fc80000000015 */
[----:B------:R-:W-:Y:S01]  /*0630*/  FFMA R15, R8, R26, R21 ;  /* 0x0000001a080f7223 */ /* 0x000fe20000000015 */
[----:B------:R-:W-:Y:S06]  /*0640*/  BRA.U UP1, `(.L_x_2) ;  /* 0xfffffff901e07547 */ /* 0x000fec000b83ffff */
.L_x_1:
[----:B------:R-:W-:Y:S05]  /*0650*/  BRA.U !UP0, `(.L_x_0) ;  /* 0x0000000508607547 */ /* 0x000fea000b800000 */
[----:B------:R-:W-:Y:S02]  /*0660*/  UISETP.GE.U32.AND UP0, UPT, UR7, 0x8, UPT ;  /* 0x000000080700788c */ /* 0x000fe4000bf06070 */
[----:B------:R-:W-:-:S04]  /*0670*/  ULOP3.LUT UR5, UR6, 0x7, URZ, 0xc0, !UPT ;  /* 0x0000000706057892 */ /* 0x000fc8000f8ec0ff */
[----:B------:R-:W-:-:S03]  /*0680*/  UISETP.NE.AND UP1, UPT, UR5, URZ, UPT ;  /* 0x000000ff0500728c */ /* 0x000fc6000bf25270 */
[----:B------:R-:W-:Y:S08]  /*0690*/  BRA.U !UP0, `(.L_x_3) ;  /* 0x0000000108987547 */ /* 0x000ff0000b800000 */
[----:B------:R-:W0:Y:S08]  /*06a0*/  LDC R17, c[0x0][0x390] ;  /* 0x0000e400ff117b82 */ /* 0x000e300000000800 */
[----:B------:R-:W1:Y:S08]  /*06b0*/  LDC.64 R12, c[0x0][0x388] ;  /* 0x0000e200ff0c7b82 */ /* 0x000e700000000a00 */
[----:B------:R-:W2:Y:S01]  /*06c0*/  LDC.64 R4, c[0x0][0x398] ;  /* 0x0000e600ff047b82 */ /* 0x000ea20000000a00 */
[----:B0-----:R-:W-:-:S04]  /*06d0*/  IMAD R7, R3, R17, R0 ;  /* 0x0000001103077224 */ /* 0x001fc800078e0200 */
[----:B-1----:R-:W-:-:S05]  /*06e0*/  IMAD.WIDE R12, R7, 0x4, R12 ;  /* 0x00000004070c7825 */ /* 0x002fca00078e020c */
[----:B------:R0:W3:Y:S01]  /*06f0*/  LDG.E R18, desc[UR10][R12.64] ;  /* 0x0000000a0c127981 */ /* 0x0000e2000c1e1900 */
[----:B------:R-:W-:-:S04]  /*0700*/  IMAD.WIDE R28, R17, 0x4, R12 ;  /* 0x00000004111c7825 */ /* 0x000fc800078e020c */
[----:B--2---:R-:W-:Y:S01]  /*0710*/  IMAD.WIDE.U32 R4, R3, 0x4, R4 ;  /* 0x0000000403047825 */ /* 0x004fe200078e0004 */
[----:B------:R-:W2:Y:S03]  /*0720*/  LDG.E R14, desc[UR10][R28.64] ;  /* 0x0000000a1c0e7981 */ /* 0x000ea6000c1e1900 */
[C---:B------:R-:W-:Y:S01]  /*0730*/  IMAD.WIDE R20, R17.reuse, 0x4, R28 ;  /* 0x0000000411147825 */ /* 0x040fe200078e021c */
[----:B------:R-:W3:Y:S04]  /*0740*/  LDG.E R2, desc[UR10][R4.64] ;  /* 0x0000000a04027981 */ /* 0x000ee8000c1e1900 */
[----:B------:R-:W2:Y:S01]  /*0750*/  LDG.E R19, desc[UR10][R4.64+0x4] ;  /* 0x0000040a04137981 */ /* 0x000ea2000c1e1900 */
[----:B------:R-:W-:-:S03]  /*0760*/  IMAD.WIDE R6, R17, 0x4, R20 ;  /* 0x0000000411067825 */ /* 0x000fc600078e0214 */
[----:B------:R-:W4:Y:S01]  /*0770*/  LDG.E R20, desc[UR10][R20.64] ;  /* 0x0000000a14147981 */ /* 0x000f22000c1e1900 */
[----:B------:R-:W-:-:S03]  /*0780*/  IMAD.WIDE R8, R17, 0x4, R6 ;  /* 0x0000000411087825 */ /* 0x000fc600078e0206 */
[----:B------:R-:W4:Y:S04]  /*0790*/  LDG.E R23, desc[UR10][R4.64+0x8] ;  /* 0x0000080a04177981 */ /* 0x000f28000c1e1900 */
[----:B------:R-:W5:Y:S01]  /*07a0*/  LDG.E R6, desc[UR10][R6.64] ;  /* 0x0000000a06067981 */ /* 0x000f62000c1e1900 */
[----:B------:R-:W-:-:S03]  /*07b0*/  IMAD.WIDE R10, R17, 0x4, R8 ;  /* 0x00000004110a7825 */ /* 0x000fc600078e0208 */
[----:B------:R-:W5:Y:S01]  /*07c0*/  LDG.E R25, desc[UR10][R4.64+0xc] ;  /* 0x00000c0a04197981 */ /* 0x000f62000c1e1900 */
[----:B0-----:R-:W-:-:S03]  /*07d0*/  IMAD.WIDE R12, R17, 0x4, R10 ;  /* 0x00000004110c7825 */ /* 0x001fc600078e020a */
[----:B------:R-:W5:Y:S04]  /*07e0*/  LDG.E R8, desc[UR10][R8.64] ;  /* 0x0000000a08087981 */ /* 0x000f68000c1e1900 */
[----:B------:R-:W5:Y:S01]  /*07f0*/  LDG.E R27, desc[UR10][R4.64+0x10] ;  /* 0x0000100a041b7981 */ /* 0x000f62000c1e1900 */
[----:B------:R-:W-:-:S03]  /*0800*/  IMAD.WIDE R16, R17, 0x4, R12 ;  /* 0x0000000411107825 */ /* 0x000fc600078e020c */
[----:B------:R-:W5:Y:S04]  /*0810*/  LDG.E R10, desc[UR10][R10.64] ;  /* 0x0000000a0a0a7981 */ /* 0x000f68000c1e1900 */
[----:B------:R-:W5:Y:S04]  /*0820*/  LDG.E R29, desc[UR10][R4.64+0x14] ;  /* 0x0000140a041d7981 */ /* 0x000f68000c1e1900 */
[----:B------:R-:W5:Y:S04]  /*0830*/  LDG.E R13, desc[UR10][R12.64] ;  /* 0x0000000a0c0d7981 */ /* 0x000f68000c1e1900 */
[----:B------:R-:W5:Y:S04]  /*0840*/  LDG.E R21, desc[UR10][R4.64+0x18] ;  /* 0x0000180a04157981 */ /* 0x000f68000c1e1900 */
[----:B------:R-:W5:Y:S04]  /*0850*/  LDG.E R17, desc[UR10][R16.64] ;  /* 0x0000000a10117981 */ /* 0x000f68000c1e1900 */
[----:B------:R-:W5:Y:S01]  /*0860*/  LDG.E R7, desc[UR10][R4.64+0x1c] ;  /* 0x00001c0a04077981 */ /* 0x000f62000c1e1900 */
[----:B------:R-:W-:Y:S01]  /*0870*/  IADD3 R3, PT, PT, R3, 0x8, RZ ;  /* 0x0000000803037810 */ /* 0x000fe20007ffe0ff */
[----:B---3--:R-:W-:-:S04]  /*0880*/  FFMA R15, R18, R2, R15 ;  /* 0x00000002120f7223 */ /* 0x008fc8000000000f */
[----:B--2---:R-:W-:-:S04]  /*0890*/  FFMA R15, R14, R19, R15 ;  /* 0x000000130e0f7223 */ /* 0x004fc8000000000f */
[----:B----4-:R-:W-:-:S04]  /*08a0*/  FFMA R15, R20, R23, R15 ;  /* 0x00000017140f7223 */ /* 0x010fc8000000000f */
[----:B-----5:R-:W-:-:S04]  /*08b0*/  FFMA R15, R6, R25, R15 ;  /* 0x00000019060f7223 */ /* 0x020fc8000000000f */
[----:B------:R-:W-:-:S04]  /*08c0*/  FFMA R15, R8, R27, R15 ;  /* 0x0000001b080f7223 */ /* 0x000fc8000000000f */
[----:B------:R-:W-:-:S04]  /*08d0*/  FFMA R10, R10, R29, R15 ;  /* 0x0000001d0a0a7223 */ /* 0x000fc8000000000f */
[----:B------:R-:W-:-:S04]  /*08e0*/  FFMA R10, R13, R21, R10 ;  /* 0x000000150d0a7223 */ /* 0x000fc8000000000a */
[----:B------:R-:W-:-:S07]  /*08f0*/  FFMA R15, R17, R7, R10 ;  /* 0x00000007110f7223 */ /* 0x000fce000000000a */
.L_x_3:
        /* <DEDUP_REMOVED lines=9> */
[----:B-1----:R-:W-:-:S04]  /*0990*/  IMAD.WIDE R6, R7, 0x4, R4 ;  /* 0x0000000407067825 */ /* 0x002fc800078e0204 */
[----:B--2---:R-:W-:-:S04]  /*09a0*/  IMAD.WIDE.U32 R4, R3, 0x4, R8 ;  /* 0x0000000403047825 */ /* 0x004fc800078e0008 */
[C---:B------:R-:W-:Y:S01]  /*09b0*/  IMAD.WIDE R8, R13.reuse, 0x4, R6 ;  /* 0x000000040d087825 */ /* 0x040fe200078e0206 */
[----:B------:R-:W2:Y:S04]  /*09c0*/  LDG.E R2, desc[UR10][R4.64] ;  /* 0x0000000a04027981 */ /* 0x000ea8000c1e1900 */
[----:B------:R-:W2:Y:S01]  /*09d0*/  LDG.E R6, desc[UR10][R6.64] ;  /* 0x0000000a06067981 */ /* 0x000ea2000c1e1900 */
[----:B------:R-:W-:-:S03]  /*09e0*/  IMAD.WIDE R10, R13, 0x4, R8 ;  /* 0x000000040d0a7825 */ /* 0x000fc600078e0208 */
[----:B------:R-:W3:Y:S04]  /*09f0*/  LDG.E R9, desc[UR10][R8.64] ;  /* 0x0000000a08097981 */ /* 0x000ee8000c1e1900 */
[----:B------:R-:W3:Y:S01]  /*0a00*/  LDG.E R14, desc[UR10][R4.64+0x4] ;  /* 0x0000040a040e7981 */ /* 0x000ee2000c1e1900 */
[----:B------:R-:W-:-:S03]  /*0a10*/  IMAD.WIDE R12, R13, 0x4, R10 ;  /* 0x000000040d0c7825 */ /* 0x000fc600078e020a */
[----:B------:R-:W4:Y:S04]  /*0a20*/  LDG.E R11, desc[UR10][R10.64] ;  /* 0x0000000a0a0b7981 */ /* 0x000f28000c1e1900 */
[----:B------:R-:W4:Y:S04]  /*0a30*/  LDG.E R16, desc[UR10][R4.64+0x8] ;  /* 0x0000080a04107981 */ /* 0x000f28000c1e1900 */
[----:B------:R-:W5:Y:S04]  /*0a40*/  LDG.E R13, desc[UR10][R12.64] ;  /* 0x0000000a0c0d7981 */ /* 0x000f68000c1e1900 */
[----:B------:R-:W5:Y:S01]  /*0a50*/  LDG.E R17, desc[UR10][R4.64+0xc] ;  /* 0x00000c0a04117981 */ /* 0x000f62000c1e1900 */
[----:B------:R-:W-:Y:S01]  /*0a60*/  IADD3 R3, PT, PT, R3, 0x4, RZ ;  /* 0x0000000403037810 */ /* 0x000fe20007ffe0ff */
[----:B--2---:R-:W-:-:S04]  /*0a70*/  FFMA R2, R6, R2, R15 ;  /* 0x0000000206027223 */ /* 0x004fc8000000000f */
[----:B---3--:R-:W-:-:S04]  /*0a80*/  FFMA R2, R9, R14, R2 ;  /* 0x0000000e09027223 */ /* 0x008fc80000000002 */
[----:B----4-:R-:W-:-:S04]  /*0a90*/  FFMA R2, R11, R16, R2 ;  /* 0x000000100b027223 */ /* 0x010fc80000000002 */
[----:B-----5:R-:W-:-:S07]  /*0aa0*/  FFMA R15, R13, R17, R2 ;  /* 0x000000110d0f7223 */ /* 0x020fce0000000002 */
.L_x_4:
[----:B------:R-:W-:Y:S05]  /*0ab0*/  BRA.U !UP1, `(.L_x_0) ;  /* 0x0000000109487547 */ /* 0x000fea000b800000 */
[----:B------:R-:W0:Y:S01]  /*0ac0*/  LDC.64 R4, c[0x0][0x398] ;  /* 0x0000e600ff047b82 */ /* 0x000e220000000a00 */
[----:B------:R-:W1:Y:S01]  /*0ad0*/  LDCU UR5, c[0x0][0x390] ;  /* 0x00007200ff0577ac */ /* 0x000e620008000800 */
[----:B------:R-:W-:-:S06]  /*0ae0*/  UIADD3 UR4, UPT, UPT, -UR4, URZ, URZ ;  /* 0x000000ff04047290 */ /* 0x000fcc000fffe1ff */
[----:B------:R-:W2:Y:S01]  /*0af0*/  LDC.64 R6, c[0x0][0x388] ;  /* 0x0000e200ff067b82 */ /* 0x000ea20000000a00 */
[C---:B-1----:R-:W-:Y:S02]  /*0b00*/  IMAD R9, R3.reuse, UR5, R0 ;  /* 0x0000000503097c24 */ /* 0x042fe4000f8e0200 */
[----:B0-----:R-:W-:-:S03]  /*0b10*/  IMAD.WIDE.U32 R4, R3, 0x4, R4 ;  /* 0x0000000403047825 */ /* 0x001fc600078e0004 */
[----:B------:R-:W-:-:S07]  /*0b20*/  MOV R8, R4 ;  /* 0x0000000400087202 */ /* 0x000fce0000000f00 */
.L_x_5:
[----:B--2---:R-:W-:Y:S01]  /*0b30*/  IMAD.WIDE R2, R9, 0x4, R6 ;  /* 0x0000000409027825 */ /* 0x004fe200078e0206 */
[----:B------:R-:W-:-:S05]  /*0b40*/  MOV R4, R8 ;  /* 0x0000000800047202 */ /* 0x000fca0000000f00 */
[----:B------:R-:W2:Y:S04]  /*0b50*/  LDG.E R2, desc[UR10][R2.64] ;  /* 0x0000000a02027981 */ /* 0x000ea8000c1e1900 */
[----:B------:R0:W2:Y:S01]  /*0b60*/  LDG.E R4, desc[UR10][R4.64] ;  /* 0x0000000a04047981 */ /* 0x0000a2000c1e1900 */
[----:B------:R-:W-:Y:S01]  /*0b70*/  UIADD3 UR4, UPT, UPT, UR4, 0x1, URZ ;  /* 0x0000000104047890 */ /* 0x000fe2000fffe0ff */
[----:B------:R-:W-:Y:S02]  /*0b80*/  IADD3 R8, P0, PT, R8, 0x4, RZ ;  /* 0x0000000408087810 */ /* 0x000fe40007f1e0ff */
[----:B------:R-:W-:Y:S01]  /*0b90*/  IADD3 R9, PT, PT, R9, UR5, RZ ;  /* 0x0000000509097c10 */ /* 0x000fe2000fffe0ff */
[----:B------:R-:W-:Y:S01]  /*0ba0*/  UISETP.NE.AND UP0, UPT, UR4, URZ, UPT ;  /* 0x000000ff0400728c */ /* 0x000fe2000bf05270 */
[----:B0-----:R-:W-:Y:S01]  /*0bb0*/  IADD3.X R5, PT, PT, RZ, R5, RZ, P0, !PT ;  /* 0x00000005ff057210 */ /* 0x001fe200007fe4ff */
[----:B--2---:R-:W-:-:S07]  /*0bc0*/  FFMA R15, R2, R4, R15 ;  /* 0x00000004020f7223 */ /* 0x004fce000000000f */
[----:B------:R-:W-:Y:S05]  /*0bd0*/  BRA.U UP0, `(.L_x_5) ;  /* 0xfffffffd00d47547 */ /* 0x000fea000b83ffff */
.L_x_0:
[----:B------:R-:W0:Y:S08]  /*0be0*/  LDC.64 R2, c[0x0][0x3a0] ;  /* 0x0000e800ff027b82 */ /* 0x000e300000000a00 */
[----:B------:R-:W1:Y:S01]  /*0bf0*/  LDC.64 R4, c[0x0][0x3a8] ;  /* 0x0000ea00ff047b82 */ /* 0x000e620000000a00 */
[----:B0-----:R-:W-:-:S06]  /*0c00*/  IMAD.WIDE R2, R0, 0x4, R2 ;  /* 0x0000000400027825 */ /* 0x001fcc00078e0202 */
[----:B------:R-:W2:Y:S01]  /*0c10*/  LDG.E R2, desc[UR10][R2.64] ;  /* 0x0000000a02027981 */ /* 0x000ea2000c1e1900 */
[----:B-1----:R-:W-:-:S04]  /*0c20*/  IMAD.WIDE R4, R0, 0x4, R4 ;  /* 0x0000000400047825 */ /* 0x002fc800078e0204 */
[----:B--2---:R-:W-:-:S05]  /*0c30*/  FADD R15, R2, R15 ;  /* 0x0000000f020f7221 */ /* 0x004fca0000000000 */
[----:B------:R-:W-:Y:S01]  /*0c40*/  STG.E desc[UR10][R4.64], R15 ;  /* 0x0000000f04007986 */ /* 0x000fe2000c10190a */
[----:B------:R-:W-:Y:S05]  /*0c50*/  EXIT ;  /* 0x000000000000794d */ /* 0x000fea0003800000 */
.L_x_6:
[----:B------:R-:W-:-:S00]  /*0c60*/  BRA `(.L_x_6) ;  /* 0xfffffffc00fc7947 */ /* 0x000fc0000383ffff */
[----:B------:R-:W-:-:S00]  /*0c70*/  NOP ;  /* 0x0000000000007918 */ /* 0x000fc00000000000 */
        /* <DEDUP_REMOVED lines=8> */
.L_x_189:


//--------------------- .text._ZN36_GLOBAL__N__d3bf2a2d_4_k_cu_772a7f1423small_chol_solve_kernelEPfS0_S0_i --------------------------
	.section	.text._ZN36_GLOBAL__N__d3bf2a2d_4_k_cu_772a7f1423small_chol_solve_kernelEPfS0_S0_i,"ax",@progbits
	.align	128
.text._ZN36_GLOBAL__N__d3bf2a2d_4_k_cu_772a7f1423small_chol_solve_kernelEPfS0_S0_i:
        .type           _ZN36_GLOBAL__N__d3bf2a2d_4_k_cu_772a7f1423small_chol_solve_kernelEPfS0_S0_i,@function
        .size           _ZN36_GLOBAL__N__d3bf2a2d_4_k_cu_772a7f1423small_chol_solve_kernelEPfS0_S0_i,(.L_x_190 - _ZN36_GLOBAL__N__d3bf2a2d_4_k_cu_772a7f1423small_chol_solve_kernelEPfS0_S0_i)
        .other          _ZN36_GLOBAL__N__d3bf2a2d_4_k_cu_772a7f1423small_chol_solve_kernelEPfS0_S0_i,@"STO_CUDA_ENTRY STV_DEFAULT"
_ZN36_GLOBAL__N__d3bf2a2d_4_k_cu_772a7f1423small_chol_solve_kernelEPfS0_S0_i:
[----:B------:R-:W-:Y:S01]  /*0000*/  LDC R1, c[0x0][0x37c] ;  /* 0x0000df00ff017b82 */ /* 0x000fe20000000800 */
[----:B------:R-:W0:Y:S01]  /*0010*/  S2R R23, SR_TID.X ;  /* 0x0000000000177919 */ /* 0x000e220000002100 */
[----:B------:R-:W1:Y:S01]  /*0020*/  LDCU UR4, c[0x0][0x398] ;  /* 0x00007300ff0477ac */ /* 0x000e620008000800 */
[----:B------:R-:W-:Y:S01]  /*0030*/  BSSY.RECONVERGENT B0, `(.L_x_7) ;  /* 0x0000700000007945 */ /* 0x000fe20003800200 */
[----:B------:R-:W2:Y:S01]  /*0040*/  LDCU.64 UR6, c[0x0][0x358] ;  /* 0x00006b00ff0677ac */ /* 0x000ea20008000a00 */
[----:B-1----:R-:W-:-:S04]  /*0050*/  MOV R21, UR4 ;  /* 0x0000000400157c02 */ /* 0x002fc80008000f00 */
[----:B------:R-:W-:-:S04]  /*0060*/  ISETP.GT.AND P0, PT, R21, RZ, PT ;  /* 0x000000ff1500720c */ /* 0x000fc80003f04270 */
[----:B0-----:R-:W-:-:S13]  /*0070*/  ISETP.EQ.AND P0, PT, R23, RZ, P0 ;  /* 0x000000ff1700720c */ /* 0x001fda0000702270 */
[----:B--2---:R-:W-:Y:S05]  /*0080*/  @!P0 BRA `(.L_x_8) ;  /* 0x0000006c00e88947 */ /* 0x004fea0003800000 */
[----:B------:R-:W0:Y:S01]  /*0090*/  LDC.U16 R15, c[0x0][0x398] ;  /* 0x0000e600ff0f7b82 */ /* 0x000e220000000400 */
[C---:B------:R-:W-:Y:S01]  /*00a0*/  IADD3 R22, PT, PT, R21.reuse, -0x1, RZ ;  /* 0xffffffff15167810 */ /* 0x040fe20007ffe0ff */
[----:B------:R-:W-:Y:S02]  /*00b0*/  HFMA2 R30, -RZ, RZ, 0, 0 ;  /* 0x00000000ff1e7431 */ /* 0x000fe400000001ff */
[----:B------:R-:W-:Y:S01]  /*00c0*/  VIADD R19, R21, 0xfffffffe ;  /* 0xfffffffe15137836 */ /* 0x000fe20000000000 */
[----:B------:R-:W-:Y:S02]  /*00d0*/  PRMT R29, RZ, 0x7610, R29 ;  /* 0x00007610ff1d7816 */ /* 0x000fe4000000001d */
[----:B------:R-:W-:Y:S02]  /*00e0*/  PRMT R14, RZ, 0x7610, R14 ;  /* 0x00007610ff0e7816 */ /* 0x000fe4000000000e */
[----:B------:R-:W-:Y:S02]  /*00f0*/  PRMT R2, RZ, 0x7610, R2 ;  /* 0x00007610ff027816 */ /* 0x000fe40000000002 */
[----:B------:R-:W-:-:S02]  /*0100*/  LOP3.LUT R18, R22, 0x7, RZ, 0xc0, !PT ;  /* 0x0000000716127812 */ /* 0x000fc400078ec0ff */
[----:B------:R-:W-:Y:S02]  /*0110*/  LOP3.LUT R17, R22, 0xfffffff8, RZ, 0xc0, !PT ;  /* 0xfffffff816117812 */ /* 0x000fe400078ec0ff */
[C---:B0-----:R-:W-:Y:S01]  /*0120*/  IADD3 R16, PT, PT, R15.reuse, 0x7, RZ ;  /* 0x000000070f107810 */ /* 0x041fe20007ffe0ff */
[----:B------:R-:W-:-:S07]  /*0130*/  VIADD R15, R15, 0x3 ;  /* 0x000000030f0f7836 */ /* 0x000fce0000000000 */
.L_x_67:
[----:B01----:R-:W-:Y:S01]  /*0140*/  IADD3 R7, PT, PT, RZ, -R14, RZ ;  /* 0x8000000eff077210 */ /* 0x003fe20007ffe0ff */
[----:B------:R-:W-:Y:S01]  /*0150*/  IMAD.MOV.U32 R3, RZ, RZ, R30 ;  /* 0x000000ffff037224 */ /* 0x000fe200078e001e */
[----:B------:R-:W-:Y:S02]  /*0160*/  ISETP.NE.AND P1, PT, R30, RZ, PT ;  /* 0x000000ff1e00720c */ /* 0x000fe40003f25270 */
[----:B------:R-:W-:Y:S02]  /*0170*/  PRMT R7, R7, 0x7710, RZ ;  /* 0x0000771007077816 */ /* 0x000fe400000000ff */
[----:B------:R-:W-:Y:S02]  /*0180*/  IADD3 R10, PT, PT, RZ, -R29, RZ ;  /* 0x8000001dff0a7210 */ /* 0x000fe40007ffe0ff */
[----:B------:R-:W-:Y:S01]  /*0190*/  LOP3.LUT R6, R2, 0xf, RZ, 0xc0, !PT ;  /* 0x0000000f02067812 */ /* 0x000fe200078ec0ff */
[----:B------:R-:W-:Y:S01]  /*01a0*/  IMAD.IADD R7, R16, 0x1, R7 ;  /* 0x0000000110077824 */ /* 0x000fe200078e0207 */
[----:B------:R-:W-:-:S02]  /*01b0*/  LOP3.LUT R31, R14, 0x7, RZ, 0xc0, !PT ;  /* 0x000000070e1f7812 */ /* 0x000fc400078ec0ff */
[----:B------:R-:W-:Y:S01]  /*01c0*/  PRMT R10, R10, 0x7710, RZ ;  /* 0x000077100a0a7816 */ /* 0x000fe200000000ff */
[----:B------:R-:W-:Y:S01]  /*01d0*/  VIADD R9, R6, 0xffffffff ;  /* 0xffffffff06097836 */ /* 0x000fe20000000000 */
[----:B------:R-:W-:Y:S02]  /*01e0*/  LOP3.LUT R7, R7, 0x7, RZ, 0xc0, !PT ;  /* 0x0000000707077812 */ /* 0x000fe400078ec0ff */
[-C--:B--2---:R-:W-:Y:S02]  /*01f0*/  IADD3 R4, PT, PT, R19, -R30.reuse, RZ ;  /* 0x8000001e13047210 */ /* 0x084fe40007ffe0ff */
[----:B------:R-:W-:Y:S02]  /*0200*/  IADD3 R5, PT, PT, R22, -R30, RZ ;  /* 0x8000001e16057210 */ /* 0x000fe40007ffe0ff */
[----:B------:R-:W-:Y:S02]  /*0210*/  MOV R0, RZ ;  /* 0x000000ff00007202 */ /* 0x000fe40000000f00 */
[----:B------:R-:W-:-:S02]  /*0220*/  IADD3 R8, PT, PT, R31, -0x1, RZ ;  /* 0xffffffff1f087810 */ /* 0x000fc40007ffe0ff */
[----:B------:R-:W-:Y:S02]  /*0230*/  IADD3 R10, PT, PT, R15, R10, RZ ;  /* 0x0000000a0f0a7210 */ /* 0x000fe40007ffe0ff */
[----:B------:R-:W-:Y:S01]  /*0240*/  IADD3 R11, PT, PT, R7, -0x1, RZ ;  /* 0xffffffff070b7810 */ /* 0x000fe20007ffe0ff */
[----:B------:R-:W-:Y:S06]  /*0250*/  @!P1 BRA `(.L_x_9) ;  /* 0x0000000400d49947 */ /* 0x000fec0003800000 */
[----:B------:R-:W0:Y:S01]  /*0260*/  LDCU UR4, c[0x0][0x398] ;  /* 0x00007300ff0477ac */ /* 0x000e220008000800 */
[C---:B------:R-:W-:Y:S01]  /*0270*/  ISETP.GE.U32.AND P1, PT, R30.reuse, 0x10, PT ;  /* 0x000000101e00780c */ /* 0x040fe20003f26070 */
[----:B------:R-:W-:Y:S01]  /*0280*/  IMAD.MOV.U32 R25, RZ, RZ, RZ ;  /* 0x000000ffff197224 */ /* 0x000fe200078e00ff */
[C---:B------:R-:W-:Y:S02]  /*0290*/  LOP3.LUT P2, RZ, R30.reuse, 0xf, RZ, 0xc0, !PT ;  /* 0x0000000f1eff7812 */ /* 0x040fe4000784c0ff */
[----:B------:R-:W-:Y:S01]  /*02a0*/  MOV R0, RZ ;  /* 0x000000ff00007202 */ /* 0x000fe20000000f00 */
[----:B0-----:R-:W-:-:S08]  /*02b0*/  IMAD R24, R30, UR4, RZ ;  /* 0x000000041e187c24 */ /* 0x001fd0000f8e02ff */
[----:B------:R-:W-:Y:S05]  /*02c0*/  @!P1 BRA `(.L_x_10) ;  /* 0x0000000000a49947 */ /* 0x000fea0003800000 */
[----:B------:R-:W-:Y:S01]  /*02d0*/  HFMA2 R20, -RZ, RZ, 0, 0 ;  /* 0x00000000ff147431 */ /* 0x000fe200000001ff */
[----:B------:R-:W-:Y:S01]  /*02e0*/  LOP3.LUT R25, R30, 0x7ffffff0, RZ, 0xc0, !PT ;  /* 0x7ffffff01e197812 */ /* 0x000fe200078ec0ff */
[----:B------:R-:W-:-:S07]  /*02f0*/  IMAD.MOV.U32 R0, RZ, RZ, RZ ;  /* 0x000000ffff007224 */ /* 0x000fce00078e00ff */
.L_x_11:
[----:B------:R-:W0:Y:S01]  /*0300*/  LDC.64 R12, c[0x0][0x380] ;  /* 0x0000e000ff0c7b82 */ /* 0x000e220000000a00 */
[----:B------:R-:W-:-:S05]  /*0310*/  IADD3 R21, PT, PT, R24, R20, RZ ;  /* 0x0000001418157210 */ /* 0x000fca0007ffe0ff */
[----:B0-----:R-:W-:-:S05]  /*0320*/  IMAD.WIDE.U32 R12, R21, 0x4, R12 ;  /* 0x00000004150c7825 */ /* 0x001fca00078e000c */
[----:B------:R-:W2:Y:S04]  /*0330*/  LDG.E R27, desc[UR6][R12.64] ;  /* 0x000000060c1b7981 */ /* 0x000ea8000c1e1900 */
[----:B------:R-:W3:Y:S04]  /*0340*/  LDG.E R33, desc[UR6][R12.64+0x4] ;  /* 0x000004060c217981 */ /* 0x000ee8000c1e1900 */
[----:B------:R-:W4:Y:S04]  /*0350*/  LDG.E R35, desc[UR6][R12.64+0x8] ;  /* 0x000008060c237981 */ /* 0x000f28000c1e1900 */
[----:B------:R-:W5:Y:S04]  /*0360*/  LDG.E R21, desc[UR6][R12.64+0xc] ;  /* 0x00000c060c157981 */ /* 0x000f68000c1e1900 */
[----:B------:R-:W5:Y:S04]  /*0370*/  LDG.E R28, desc[UR6][R12.64+0x10] ;  /* 0x000010060c1c7981 */ /* 0x000f68000c1e1900 */
[----:B------:R-:W5:Y:S04]  /*0380*/  LDG.E R26, desc[UR6][R12.64+0x14] ;  /* 0x000014060c1a7981 */ /* 0x000f68000c1e1900 */
[----:B------:R-:W5:Y:S01]  /*0390*/  LDG.E R32, desc[UR6][R12.64+0x18] ;  /* 0x000018060c207981 */ /* 0x000f62000c1e1900 */
[----:B--2---:R-:W-:-:S03]  /*03a0*/  FFMA R0, R27, R27, R0 ;  /* 0x0000001b1b007223 */ /* 0x004fc60000000000 */
[----:B------:R-:W2:Y:S01]  /*03b0*/  LDG.E R27, desc[UR6][R12.64+0x1c] ;  /* 0x00001c060c1b7981 */ /* 0x000ea2000c1e1900 */
[----:B---3--:R-:W-:-:S04]  /*03c0*/  FFMA R0, R33, R33, R0 ;  /* 0x0000002121007223 */ /* 0x008fc80000000000 */
[----:B----4-:R-:W-:Y:S02]  /*03d0*/  FFMA R34, R35, R35, R0 ;  /* 0x0000002323227223 */ /* 0x010fe40000000000 */
[----:B------:R-:W3:Y:S02]  /*03e0*/  LDG.E R0, desc[UR6][R12.64+0x20] ;  /* 0x000020060c007981 */ /* 0x000ee4000c1e1900 */
[----:B-----5:R-:W-:Y:S02]  /*03f0*/  FFMA R33, R21, R21, R34 ;  /* 0x0000001515217223 */ /* 0x020fe40000000022 */
[----:B------:R-:W4:Y:S02]  /*0400*/  LDG.E R21, desc[UR6][R12.64+0x24] ;  /* 0x000024060c157981 */ /* 0x000f24000c1e1900 */
[----:B------:R-:W-:Y:S02]  /*0410*/  FFMA R33, R28, R28, R33 ;  /* 0x0000001c1c217223 */ /* 0x000fe40000000021 */
[----:B------:R-:W5:Y:S02]  /*0420*/  LDG.E R28, desc[UR6][R12.64+0x28] ;  /* 0x000028060c1c7981 */ /* 0x000f64000c1e1900 */
[----:B------:R-:W-:-:S02]  /*0430*/  FFMA R33, R26, R26, R33 ;  /* 0x0000001a1a217223 */ /* 0x000fc40000000021 */
[----:B------:R-:W5:Y:S02]  /*0440*/  LDG.E R26, desc[UR6][R12.64+0x2c] ;  /* 0x00002c060c1a7981 */ /* 0x000f64000c1e1900 */
[----:B------:R-:W-:Y:S02]  /*0450*/  FFMA R34, R32, R32, R33 ;  /* 0x0000002020227223 */ /* 0x000fe40000000021 */
[----:B------:R-:W5:Y:S04]  /*0460*/  LDG.E R32, desc[UR6][R12.64+0x30] ;  /* 0x000030060c207981 */ /* 0x000f68000c1e1900 */
[----:B------:R-:W5:Y:S01]  /*0470*/  LDG.E R33, desc[UR6][R12.64+0x34] ;  /* 0x000034060c217981 */ /* 0x000f62000c1e1900 */
[----:B--2---:R-:W-:-:S03]  /*0480*/  FFMA R35, R27, R27, R34 ;  /* 0x0000001b1b237223 */ /* 0x004fc60000000022 */
[----:B------:R-:W2:Y:S04]  /*0490*/  LDG.E R27, desc[UR6][R12.64+0x38] ;  /* 0x000038060c1b7981 */ /* 0x000ea8000c1e1900 */
[----:B------:R-:W2:Y:S01]  /*04a0*/  LDG.E R34, desc[UR6][R12.64+0x3c] ;  /* 0x00003c060c227981 */ /* 0x000ea2000c1e1900 */
[----:B---3--:R-:W-:-:S04]  /*04b0*/  FFMA R0, R0, R0, R35 ;  /* 0x0000000000007223 */ /* 0x008fc80000000023 */
[----:B----4-:R-:W-:Y:S01]  /*04c0*/  FFMA R21, R21, R21, R0 ;  /* 0x0000001515157223 */ /* 0x010fe20000000000 */
[----:B------:R-:W-:-:S03]  /*04d0*/  IADD3 R20, PT, PT, R20, 0x10, RZ ;  /* 0x0000001014147810 */ /* 0x000fc60007ffe0ff */
[----:B-----5:R-:W-:Y:S01]  /*04e0*/  FFMA R21, R28, R28, R21 ;  /* 0x0000001c1c157223 */ /* 0x020fe20000000015 */
[----:B------:R-:W-:-:S03]  /*04f0*/  ISETP.NE.AND P1, PT, R20, R25, PT ;  /* 0x000000191400720c */ /* 0x000fc60003f25270 */
[----:B------:R-:W-:-:S04]  /*0500*/  FFMA R21, R26, R26, R21 ;  /* 0x0000001a1a157223 */ /* 0x000fc80000000015 */
[----:B------:R-:W-:-:S04]  /*0510*/  FFMA R32, R32, R32, R21 ;  /* 0x0000002020207223 */ /* 0x000fc80000000015 */
[----:B------:R-:W-:-:S04]  /*0520*/  FFMA R32, R33, R33, R32 ;  /* 0x0000002121207223 */ /* 0x000fc80000000020 */
[----:B--2---:R-:W-:-:S04]  /*0530*/  FFMA R27, R27, R27, R32 ;  /* 0x0000001b1b1b7223 */ /* 0x004fc80000000020 */
[----:B------:R-:W-:Y:S01]  /*0540*/  FFMA R0, R34, R34, R27 ;  /* 0x0000002222007223 */ /* 0x000fe2000000001b */
[----:B------:R-:W-:Y:S06]  /*0550*/  @P1 BRA `(.L_x_11) ;  /* 0xfffffffc00681947 */ /* 0x000fec000383ffff */
.L_x_10:
[----:B------:R-:W-:Y:S05]  /*0560*/  @!P2 BRA `(.L_x_9) ;  /* 0x000000040010a947 */ /* 0x000fea0003800000 */
[----:B------:R-:W-:Y:S02]  /*0570*/  ISETP.GE.U32.AND P2, PT, R9, 0x7, PT ;  /* 0x000000070900780c */ /* 0x000fe40003f46070 */
[----:B------:R-:W-:-:S11]  /*0580*/  LOP3.LUT P1, RZ, R6, 0x7, RZ, 0xc0, !PT ;  /* 0x0000000706ff7812 */ /* 0x000fd6000782c0ff */
[----:B------:R-:W-:Y:S05]  /*0590*/  @!P2 BRA `(.L_x_12) ;  /* 0x000000000064a947 */ /* 0x000fea0003800000 */
[----:B------:R-:W0:Y:S01]  /*05a0*/  LDC.64 R20, c[0x0][0x380] ;  /* 0x0000e000ff147b82 */ /* 0x000e220000000a00 */
[C---:B------:R-:W-:Y:S01]  /*05b0*/  IADD3 R26, P2, PT, R24.reuse, R25, RZ ;  /* 0x00000019181a7210 */ /* 0x040fe20007f5e0ff */
[----:B------:R-:W-:-:S03]  /*05c0*/  IMAD.IADD R27, R24, 0x1, R25 ;  /* 0x00000001181b7824 */ /* 0x000fc600078e0219 */
[----:B------:R-:W-:-:S03]  /*05d0*/  IADD3.X R28, PT, PT, RZ, RZ, RZ, P2, !PT ;  /* 0x000000ffff1c7210 */ /* 0x000fc600017fe4ff */
[----:B------:R-:W1:Y:S01]  /*05e0*/  LDC.64 R12, c[0x0][0x380] ;  /* 0x0000e000ff0c7b82 */ /* 0x000e620000000a00 */
[----:B0-----:R-:W-:-:S06]  /*05f0*/  IMAD.WIDE.U32 R20, R27, 0x4, R20 ;  /* 0x000000041b147825 */ /* 0x001fcc00078e0014 */
[----:B------:R-:W2:Y:S01]  /*0600*/  LDG.E R21, desc[UR6][R20.64] ;  /* 0x0000000614157981 */ /* 0x000ea2000c1e1900 */
[----:B-1----:R-:W-:-:S04]  /*0610*/  LEA R12, P2, R26, R12, 0x2 ;  /* 0x0000000c1a0c7211 */ /* 0x002fc800078410ff */
[----:B------:R-:W-:-:S05]  /*0620*/  LEA.HI.X R13, R26, R13, R28, 0x2, P2 ;  /* 0x0000000d1a0d7211 */ /* 0x000fca00010f141c */
[----:B------:R-:W3:Y:S04]  /*0630*/  LDG.E R33, desc[UR6][R12.64+0x4] ;  /* 0x000004060c217981 */ /* 0x000ee8000c1e1900 */
[----:B------:R-:W4:Y:S04]  /*0640*/  LDG.E R35, desc[UR6][R12.64+0x8] ;  /* 0x000008060c237981 */ /* 0x000f28000c1e1900 */
[----:B------:R-:W5:Y:S04]  /*0650*/  LDG.E R37, desc[UR6][R12.64+0xc] ;  /* 0x00000c060c257981 */ /* 0x000f68000c1e1900 */
[----:B------:R-:W5:Y:S04]  /*0660*/  LDG.E R28, desc[UR6][R12.64+0x10] ;  /* 0x000010060c1c7981 */ /* 0x000f68000c1e1900 */
[----:B------:R-:W5:Y:S04]  /*0670*/  LDG.E R27, desc[UR6][R12.64+0x14] ;  /* 0x000014060c1b7981 */ /* 0x000f68000c1e1900 */
[----:B------:R-:W5:Y:S04]  /*0680*/  LDG.E R26, desc[UR6][R12.64+0x18] ;  /* 0x000018060c1a7981 */ /* 0x000f68000c1e1900 */
[----:B------:R-:W5:Y:S01]  /*0690*/  LDG.E R32, desc[UR6][R12.64+0x1c] ;  /* 0x00001c060c207981 */ /* 0x000f62000c1e1900 */
[----:B------:R-:W-:Y:S01]  /*06a0*/  IADD3 R25, PT, PT, R25, 0x8, RZ ;  /* 0x0000000819197810 */ /* 0x000fe20007ffe0ff */
[----:B--2---:R-:W-:-:S04]  /*06b0*/  FFMA R0, R21, R21, R0 ;  /* 0x0000001515007223 */ /* 0x004fc80000000000 */
[----:B---3--:R-:W-:-:S04]  /*06c0*/  FFMA R0, R33, R33, R0 ;  /* 0x0000002121007223 */ /* 0x008fc80000000000 */
[----:B----4-:R-:W-:-:S04]  /*06d0*/  FFMA R0, R35, R35, R0 ;  /* 0x0000002323007223 */ /* 0x010fc80000000000 */
[----:B-----5:R-:W-:-:S04]  /*06e0*/  FFMA R37, R37, R37, R0 ;  /* 0x0000002525257223 */ /* 0x020fc80000000000 */
[----:B------:R-:W-:-:S04]  /*06f0*/  FFMA R28, R28, R28, R37 ;  /* 0x0000001c1c1c7223 */ /* 0x000fc80000000025 */
[----:B------:R-:W-:-:S04]  /*0700*/  FFMA R27, R27, R27, R28 ;  /* 0x0000001b1b1b7223 */ /* 0x000fc8000000001c */
[----:B------:R-:W-:-:S04]  /*0710*/  FFMA R27, R26, R26, R27 ;  /* 0x0000001a1a1b7223 */ /* 0x000fc8000000001b */
[----:B------:R-:W-:-:S07]  /*0720*/  FFMA R0, R32, R32, R27 ;  /* 0x0000002020007223 */ /* 0x000fce000000001b */
.L_x_12:
[----:B------:R-:W-:Y:S05]  /*0730*/  @!P1 BRA `(.L_x_9) ;  /* 0x00000000009c9947 */ /* 0x000fea0003800000 */
[----:B------:R-:W-:Y:S02]  /*0740*/  ISETP.GE.U32.AND P2, PT, R8, 0x3, PT ;  /* 0x000000030800780c */ /* 0x000fe40003f46070 */
[----:B------:R-:W-:-:S04]  /*0750*/  LOP3.LUT R26, R31, 0x3, RZ, 0xc0, !PT ;  /* 0x000000031f1a7812 */ /* 0x000fc800078ec0ff */
[----:B------:R-:W-:-:S07]  /*0760*/  ISETP.NE.AND P1, PT, R26, RZ, PT ;  /* 0x000000ff1a00720c */ /* 0x000fce0003f25270 */
[----:B------:R-:W-:Y:S06]  /*0770*/  @!P2 BRA `(.L_x_13) ;  /* 0x000000000044a947 */ /* 0x000fec0003800000 */
[----:B------:R-:W0:Y:S01]  /*0780*/  LDC.64 R20, c[0x0][0x380] ;  /* 0x0000e000ff147b82 */ /* 0x000e220000000a00 */
[C---:B------:R-:W-:Y:S01]  /*0790*/  IMAD.IADD R27, R24.reuse, 0x1, R25 ;  /* 0x00000001181b7824 */ /* 0x040fe200078e0219 */
[----:B------:R-:W-:-:S04]  /*07a0*/  IADD3 R28, P2, PT, R24, R25, RZ ;  /* 0x00000019181c7210 */ /* 0x000fc80007f5e0ff */
[----:B------:R-:W-:Y:S02]  /*07b0*/  IADD3.X R32, PT, PT, RZ, RZ, RZ, P2, !PT ;  /* 0x000000ffff207210 */ /* 0x000fe400017fe4ff */
[----:B------:R-:W1:Y:S01]  /*07c0*/  LDC.64 R12, c[0x0][0x380] ;  /* 0x0000e000ff0c7b82 */ /* 0x000e620000000a00 */
[----:B0-----:R-:W-:-:S06]  /*07d0*/  IMAD.WIDE.U32 R20, R27, 0x4, R20 ;  /* 0x000000041b147825 */ /* 0x001fcc00078e0014 */
[----:B------:R-:W2:Y:S01]  /*07e0*/  LDG.E R21, desc[UR6][R20.64] ;  /* 0x0000000614157981 */ /* 0x000ea2000c1e1900 */
[----:B-1----:R-:W-:-:S04]  /*07f0*/  LEA R12, P3, R28, R12, 0x2 ;  /* 0x0000000c1c0c7211 */ /* 0x002fc800078610ff */
[----:B------:R-:W-:-:S05]  /*0800*/  LEA.HI.X R13, R28, R13, R32, 0x2, P3 ;  /* 0x0000000d1c0d7211 */ /* 0x000fca00018f1420 */
[----:B------:R-:W3:Y:S04]  /*0810*/  LDG.E R27, desc[UR6][R12.64+0x4] ;  /* 0x000004060c1b7981 */ /* 0x000ee8000c1e1900 */
[----:B------:R-:W4:Y:S04]  /*0820*/  LDG.E R33, desc[UR6][R12.64+0x8] ;  /* 0x000008060c217981 */ /* 0x000f28000c1e1900 */
[----:B------:R-:W5:Y:S01]  /*0830*/  LDG.E R35, desc[UR6][R12.64+0xc] ;  /* 0x00000c060c237981 */ /* 0x000f62000c1e1900 */
[----:B------:R-:W-:Y:S01]  /*0840*/  IADD3 R25, PT, PT, R25, 0x4, RZ ;  /* 0x0000000419197810 */ /* 0x000fe20007ffe0ff */
[----:B--2---:R-:W-:-:S04]  /*0850*/  FFMA R0, R21, R21, R0 ;  /* 0x0000001515007223 */ /* 0x004fc80000000000 */
[----:B---3--:R-:W-:-:S04]  /*0860*/  FFMA R0, R27, R27, R0 ;  /* 0x0000001b1b007223 */ /* 0x008fc80000000000 */
[----:B----4-:R-:W-:-:S04]  /*0870*/  FFMA R0, R33, R33, R0 ;  /* 0x0000002121007223 */ /* 0x010fc80000000000 */
[----:B-----5:R-:W-:-:S07]  /*0880*/  FFMA R0, R35, R35, R0 ;  /* 0x0000002323007223 */ /* 0x020fce0000000000 */
.L_x_13:
[----:B------:R-:W-:Y:S05]  /*0890*/  @!P1 BRA `(.L_x_9) ;  /* 0x0000000000449947 */ /* 0x000fea0003800000 */
[----:B------:R-:W0:Y:S01]  /*08a0*/  LDC.64 R12, c[0x0][0x380] ;  /* 0x0000e000ff0c7b82 */ /* 0x000e220000000a00 */
[----:B------:R-:W-:-:S04]  /*08b0*/  IMAD.IADD R21, R24, 0x1, R25 ;  /* 0x0000000118157824 */ /* 0x000fc800078e0219 */
[----:B0-----:R-:W-:-:S06]  /*08c0*/  IMAD.WIDE.U32 R12, R21, 0x4, R12 ;  /* 0x00000004150c7825 */ /* 0x001fcc00078e000c */
[----:B------:R-:W2:Y:S01]  /*08d0*/  LDG.E R13, desc[UR6][R12.64] ;  /* 0x000000060c0d7981 */ /* 0x000ea2000c1e1900 */
[----:B------:R-:W-:Y:S01]  /*08e0*/  ISETP.NE.AND P1, PT, R26, 0x1, PT ;  /* 0x000000011a00780c */ /* 0x000fe20003f25270 */
[----:B--2---:R-:W-:-:S12]  /*08f0*/  FFMA R0, R13, R13, R0 ;  /* 0x0000000d0d007223 */ /* 0x004fd80000000000 */
[----:B------:R-:W-:Y:S05]  /*0900*/  @!P1 BRA `(.L_x_9) ;  /* 0x0000000000289947 */ /* 0x000fea0003800000 */
[----:B------:R-:W0:Y:S01]  /*0910*/  LDC.64 R12, c[0x0][0x380] ;  /* 0x0000e000ff0c7b82 */ /* 0x000e220000000a00 */
[----:B------:R-:W-:-:S04]  /*0920*/  IADD3 R24, P1, PT, R24, R25, RZ ;  /* 0x0000001918187210 */ /* 0x000fc80007f3e0ff */
[----:B------:R-:W-:Y:S02]  /*0930*/  IADD3.X R20, PT, PT, RZ, RZ, RZ, P1, !PT ;  /* 0x000000ffff147210 */ /* 0x000fe40000ffe4ff */
[----:B------:R-:W-:Y:S02]  /*0940*/  ISETP.NE.AND P1, PT, R26, 0x2, PT ;  /* 0x000000021a00780c */ /* 0x000fe40003f25270 */
[----:B0-----:R-:W-:-:S04]  /*0950*/  LEA R12, P2, R24, R12, 0x2 ;  /* 0x0000000c180c7211 */ /* 0x001fc800078410ff */
[----:B------:R-:W-:-:S05]  /*0960*/  LEA.HI.X R13, R24, R13, R20, 0x2, P2 ;  /* 0x0000000d180d7211 */ /* 0x000fca00010f1414 */
[----:B------:R-:W2:Y:S04]  /*0970*/  LDG.E R21, desc[UR6][R12.64+0x4] ;  /* 0x000004060c157981 */ /* 0x000ea8000c1e1900 */
[----:B------:R-:W3:Y:S01]  /*0980*/  @P1 LDG.E R25, desc[UR6][R12.64+0x8] ;  /* 0x000008060c191981 */ /* 0x000ee2000c1e1900 */
[----:B--2---:R-:W-:-:S04]  /*0990*/  FFMA R0, R21, R21, R0 ;  /* 0x0000001515007223 */ /* 0x004fc80000000000 */
[----:B---3--:R-:W-:-:S07]  /*09a0*/  @P1 FFMA R0, R25, R25, R0 ;  /* 0x0000001919001223 */ /* 0x008fce0000000000 */
.L_x_9:
[----:B------:R-:W0:Y:S08]  /*09b0*/  LDC R25, c[0x0][0x398] ;  /* 0x0000e600ff197b82 */ /* 0x000e300000000800 */
[----:B------:R-:W1:Y:S01]  /*09c0*/  LDC.64 R20, c[0x0][0x380] ;  /* 0x0000e000ff147b82 */ /* 0x000e620000000a00 */
[----:B0-----:R-:W-:-:S05]  /*09d0*/  IMAD R33, R30, R25, RZ ;  /* 0x000000191e217224 */ /* 0x001fca00078e02ff */
[----:B------:R-:W-:-:S05]  /*09e0*/  IADD3 R13, PT, PT, R33, R30, RZ ;  /* 0x0000001e210d7210 */ /* 0x000fca0007ffe0ff */
[----:B-1----:R-:W-:-:S05]  /*09f0*/  IMAD.WIDE.U32 R12, R13, 0x4, R20 ;  /* 0x000000040d0c7825 */ /* 0x002fca00078e0014 */
[----:B------:R-:W2:Y:S02]  /*0a00*/  LDG.E R27, desc[UR6][R12.64] ;  /* 0x000000060c1b7981 */ /* 0x000ea4000c1e1900 */
[----:B--2---:R-:W-:-:S05]  /*0a10*/  FADD R0, R27, -R0 ;  /* 0x800000001b007221 */ /* 0x004fca0000000000 */
[----:B------:R-:W-:-:S13]  /*0a20*/  FSETP.GTU.AND P1, PT, R0, RZ, PT ;  /* 0x000000ff0000720b */ /* 0x000fda0003f2c000 */
[----:B------:R-:W-:Y:S05]  /*0a30*/  @!P1 BRA `(.L_x_14) ;  /* 0x0000002400a09947 */ /* 0x000fea0003800000 */
[----:B------:R-:W-:Y:S01]  /*0a40*/  VIADD R20, R0, 0xf3000000 ;  /* 0xf300000000147836 */ /* 0x000fe20000000000 */
[----:B------:R0:W1:Y:S04]  /*0a50*/  MUFU.RSQ R21, R0 ;  /* 0x0000000000157308 */ /* 0x0000680000001400 */
[----:B------:R-:W-:-:S13]  /*0a60*/  ISETP.GT.U32.AND P1, PT, R20, 0x727fffff, PT ;  /* 0x727fffff1400780c */ /* 0x000fda0003f24070 */
[----:B01----:R-:W-:Y:S05]  /*0a70*/  @!P1 BRA `(.L_x_15) ;  /* 0x0000000000189947 */ /* 0x003fea0003800000 */
[----:B------:R-:W-:Y:S01]  /*0a80*/  BSSY.RECONVERGENT B1, `(.L_x_16) ;  /* 0x0000003000017945 */ /* 0x000fe20003800200 */
[----:B------:R-:W-:-:S07]  /*0a90*/  MOV R20, 0xab0 ;  /* 0x00000ab000147802 */ /* 0x000fce0000000f00 */
[----:B------:R-:W-:Y:S05]  /*0aa0*/  CALL.REL.NOINC `($__internal_0_$__cuda_sm20_sqrt_rn_f32_slowpath) ;  /* 0x0000008000a47944 */ /* 0x000fea0003c00000 */
[----:B------:R-:W-:Y:S05]  /*0ab0*/  BSYNC.RECONVERGENT B1 ;  /* 0x0000000000017941 */ /* 0x000fea0003800200 */
.L_x_16:
[----:B------:R-:W-:Y:S01]  /*0ac0*/  MOV R35, R26 ;  /* 0x0000001a00237202 */ /* 0x000fe20000000f00 */
[----:B------:R-:W-:Y:S06]  /*0ad0*/  BRA `(.L_x_17) ;  /* 0x0000000000107947 */ /* 0x000fec0003800000 */
.L_x_15:
[----:B------:R-:W-:Y:S01]  /*0ae0*/  FMUL.FTZ R35, R0, R21 ;  /* 0x0000001500237220 */ /* 0x000fe20000410000 */
[----:B------:R-:W-:-:S03]  /*0af0*/  FMUL.FTZ R20, R21, 0.5 ;  /* 0x3f00000015147820 */ /* 0x000fc60000410000 */
[----:B------:R-:W-:-:S04]  /*0b00*/  FFMA R0, -R35, R35, R0 ;  /* 0x0000002323007223 */ /* 0x000fc80000000100 */
[----:B------:R-:W-:-:S07]  /*0b10*/  FFMA R35, R0, R20, R35 ;  /* 0x0000001400237223 */ /* 0x000fce0000000023 */
.L_x_17:
[----:B------:R-:W0:Y:S01]  /*0b20*/  LDCU UR4, c[0x0][0x398] ;  /* 0x00007300ff0477ac */ /* 0x000e220008000800 */
[----:B------:R1:W-:Y:S01]  /*0b30*/  STG.E desc[UR6][R12.64], R35 ;  /* 0x000000230c007986 */ /* 0x0003e2000c101906 */
[----:B------:R-:W-:-:S04]  /*0b40*/  IADD3 R30, PT, PT, R30, 0x1, RZ ;  /* 0x000000011e1e7810 */ /* 0x000fc80007ffe0ff */
[----:B0-----:R-:W-:-:S13]  /*0b50*/  ISETP.GE.AND P1, PT, R30, UR4, PT ;  /* 0x000000041e007c0c */ /* 0x001fda000bf26270 */
[----:B-1----:R-:W-:Y:S05]  /*0b60*/  @P1 BRA `(.L_x_18) ;  /* 0x0000002400341947 */ /* 0x002fea0003800000 */
[----:B------:R-:W-:-:S13]  /*0b70*/  ISETP.NE.AND P1, PT, R3, RZ, PT ;  /* 0x000000ff0300720c */ /* 0x000fda0003f25270 */
[----:B------:R-:W-:Y:S05]  /*0b80*/  @!P1 BRA `(.L_x_19) ;  /* 0x0000000c00089947 */ /* 0x000fea0003800000 */
[----:B------:R-:W-:Y:S01]  /*0b90*/  LOP3.LUT R31, R31, 0x3, RZ, 0xc0, !PT ;  /* 0x000000031f1f7812 */ /* 0x000fe200078ec0ff */
[----:B------:R-:W-:Y:S01]  /*0ba0*/  IMAD.MOV.U32 R34, RZ, RZ, R30 ;  /* 0x000000ffff227224 */ /* 0x000fe200078e001e */
[----:B------:R-:W-:-:S07]  /*0bb0*/  LOP3.LUT R32, R3, 0x7ffffff0, RZ, 0xc0, !PT ;  /* 0x7ffffff003207812 */ /* 0x000fce00078ec0ff */
.L_x_28:
[----:B------:R-:W0:Y:S01]  /*0bc0*/  LDCU UR4, c[0x0][0x398] ;  /* 0x00007300ff0477ac */ /* 0x000e220008000800 */
[----:B------:R-:W-:Y:S01]  /*0bd0*/  ISETP.GE.U32.AND P1, PT, R3, 0x10, PT ;  /* 0x000000100300780c */ /* 0x000fe20003f26070 */
[----:B------:R-:W-:Y:S01]  /*0be0*/  HFMA2 R20, -RZ, RZ, 0, 0 ;  /* 0x00000000ff147431 */ /* 0x000fe200000001ff */
[----:B------:R-:W-:Y:S01]  /*0bf0*/  MOV R0, RZ ;  /* 0x000000ff00007202 */ /* 0x000fe20000000f00 */
[----:B0-----:R-:W-:-:S10]  /*0c00*/  IMAD R24, R34, UR4, RZ ;  /* 0x0000000422187c24 */ /* 0x001fd4000f8e02ff */
[----:B------:R-:W-:Y:S05]  /*0c10*/  @!P1 BRA `(.L_x_20) ;  /* 0x0000000000e89947 */ /* 0x000fea0003800000 */
[----:B------:R-:W-:-:S07]  /*0c20*/  CS2R R20, SRZ ;  /* 0x0000000000147805 */ /* 0x000fce000001ff00 */
.L_x_21:
[----:B------:R-:W0:Y:S01]  /*0c30*/  LDC.64 R12, c[0x0][0x380] ;  /* 0x0000e000ff0c7b82 */ /* 0x000e220000000a00 */
[----:B------:R-:W-:Y:S01]  /*0c40*/  IMAD.IADD R27, R24, 0x1, R21 ;  /* 0x00000001181b7824 */ /* 0x000fe200078e0215 */
[----:B------:R-:W-:-:S03]  /*0c50*/  IADD3 R25, PT, PT, R33, R21, RZ ;  /* 0x0000001521197210 */ /* 0x000fc60007ffe0ff */
[----:B0-----:R-:W-:-:S04]  /*0c60*/  IMAD.WIDE.U32 R26, R27, 0x4, R12 ;  /* 0x000000041b1a7825 */ /* 0x001fc800078e000c */
[----:B------:R-:W-:Y:S01]  /*0c70*/  IMAD.WIDE.U32 R12, R25, 0x4, R12 ;  /* 0x00000004190c7825 */ /* 0x000fe200078e000c */
[----:B------:R-:W2:Y:S04]  /*0c80*/  LDG.E R37, desc[UR6][R26.64+0x4] ;  /* 0x000004061a257981 */ /* 0x000ea8000c1e1900 */
[----:B------:R-:W3:Y:S04]  /*0c90*/  LDG.E R25, desc[UR6][R26.64] ;  /* 0x000000061a197981 */ /* 0x000ee8000c1e1900 */
[----:B------:R-:W3:Y:S04]  /*0ca0*/  LDG.E R0, desc[UR6][R12.64] ;  /* 0x000000060c007981 */ /* 0x000ee8000c1e1900 */
[----:B------:R-:W2:Y:S01]  /*0cb0*/  LDG.E R28, desc[UR6][R12.64+0x4] ;  /* 0x000004060c1c7981 */ /* 0x000ea2000c1e1900 */
[----:B---3--:R-:W-:-:S03]  /*0cc0*/  FFMA R0, R25, R0, R20 ;  /* 0x0000000019007223 */ /* 0x008fc60000000014 */
[----:B------:R-:W3:Y:S04]  /*0cd0*/  LDG.E R25, desc[UR6][R26.64+0x8] ;  /* 0x000008061a197981 */ /* 0x000ee8000c1e1900 */
[----:B------:R-:W3:Y:S01]  /*0ce0*/  LDG.E R20, desc[UR6][R12.64+0x8] ;  /* 0x000008060c147981 */ /* 0x000ee2000c1e1900 */
[----:B--2---:R-:W-:-:S03]  /*0cf0*/  FFMA R0, R37, R28, R0 ;  /* 0x0000001c25007223 */ /* 0x004fc60000000000 */
[----:B------:R-:W2:Y:S04]  /*0d00*/  LDG.E R37, desc[UR6][R26.64+0xc] ;  /* 0x00000c061a257981 */ /* 0x000ea8000c1e1900 */
        /* <DEDUP_REMOVED lines=31> */
[----:B------:R-:W-:Y:S01]  /*0f00*/  IADD3 R21, PT, PT, R21, 0x10, RZ ;  /* 0x0000001015157810 */ /* 0x000fe20007ffe0ff */
[----:B---3--:R-:W-:Y:S02]  /*0f10*/  FFMA R0, R25, R20, R0 ;  /* 0x0000001419007223 */ /* 0x008fe40000000000 */
[----:B------:R-:W3:Y:S04]  /*0f20*/  LDG.E R25, desc[UR6][R26.64+0x38] ;  /* 0x000038061a197981 */ /* 0x000ee8000c1e1900 */
[----:B------:R-:W3:Y:S01]  /*0f30*/  LDG.E R20, desc[UR6][R12.64+0x38] ;  /* 0x000038060c147981 */ /* 0x000ee2000c1e1900 */
[----:B--2---:R-:W-:-:S03]  /*0f40*/  FFMA R0, R37, R28, R0 ;  /* 0x0000001c25007223 */ /* 0x004fc60000000000 */
[----:B------:R-:W2:Y:S04]  /*0f50*/  LDG.E R37, desc[UR6][R26.64+0x3c] ;  /* 0x00003c061a257981 */ /* 0x000ea8000c1e1900 */
[----:B------:R-:W2:Y:S01]  /*0f60*/  LDG.E R28, desc[UR6][R12.64+0x3c] ;  /* 0x00003c060c1c7981 */ /* 0x000ea2000c1e1900 */
[----:B------:R-:W-:Y:S01]  /*0f70*/  ISETP.NE.AND P1, PT, R21, R32, PT ;  /* 0x000000201500720c */ /* 0x000fe20003f25270 */
[----:B---3--:R-:W-:-:S04]  /*0f80*/  FFMA R20, R25, R20, R0 ;  /* 0x0000001419147223 */ /* 0x008fc80000000000 */
[----:B--2---:R-:W-:-:S08]  /*0f90*/  FFMA R20, R37, R28, R20 ;  /* 0x0000001c25147223 */ /* 0x004fd00000000014 */
[----:B------:R-:W-:Y:S05]  /*0fa0*/  @P1 BRA `(.L_x_21) ;  /* 0xfffffffc00201947 */ /* 0x000fea000383ffff */
[----:B------:R-:W-:-:S07]  /*0fb0*/  IMAD.MOV.U32 R0, RZ, RZ, R32 ;  /* 0x000000ffff007224 */ /* 0x000fce00078e0020 */
.L_x_20:
[----:B------:R-:W-:-:S13]  /*0fc0*/  LOP3.LUT P1, RZ, R3, 0xf, RZ, 0xc0, !PT ;  /* 0x0000000f03ff7812 */ /* 0x000fda000782c0ff */
[----:B------:R-:W-:Y:S05]  /*0fd0*/  @!P1 BRA `(.L_x_22) ;  /* 0x0000000400909947 */ /* 0x000fea0003800000 */
[----:B------:R-:W-:Y:S02]  /*0fe0*/  ISETP.GE.U32.AND P2, PT, R9, 0x7, PT ;  /* 0x000000070900780c */ /* 0x000fe40003f46070 */
[----:B------:R-:W-:-:S11]  /*0ff0*/  LOP3.LUT P1, RZ, R6, 0x7, RZ, 0xc0, !PT ;  /* 0x0000000706ff7812 */ /* 0x000fd6000782c0ff */
[----:B------:R-:W-:Y:S05]  /*1000*/  @!P2 BRA `(.L_x_23) ;  /* 0x00000000009ca947 */ /* 0x000fea0003800000 */
[----:B------:R-:W0:Y:S01]  /*1010*/  LDC.64 R12, c[0x0][0x380] ;  /* 0x0000e000ff0c7b82 */ /* 0x000e220000000a00 */
[-C--:B------:R-:W-:Y:S02]  /*1020*/  IADD3 R27, PT, PT, R24, R0.reuse, RZ ;  /* 0x00000000181b7210 */ /* 0x080fe40007ffe0ff */
[----:B------:R-:W-:-:S03]  /*1030*/  IADD3 R21, PT, PT, R33, R0, RZ ;  /* 0x0000000021157210 */ /* 0x000fc60007ffe0ff */
[----:B0-----:R-:W-:-:S04]  /*1040*/  IMAD.WIDE.U32 R26, R27, 0x4, R12 ;  /* 0x000000041b1a7825 */ /* 0x001fc800078e000c */
[----:B------:R-:W-:Y:S01]  /*1050*/  IMAD.WIDE.U32 R12, R21, 0x4, R12 ;  /* 0x00000004150c7825 */ /* 0x000fe200078e000c */
[----:B------:R-:W2:Y:S04]  /*1060*/  LDG.E R25, desc[UR6][R26.64] ;  /* 0x000000061a197981 */ /* 0x000ea8000c1e1900 */
[----:B------:R0:W2:Y:S02]  /*1070*/  LDG.E R21, desc[UR6][R12.64] ;  /* 0x000000060c157981 */ /* 0x0000a4000c1e1900 */
[----:B0-----:R-:W0:Y:S01]  /*1080*/  LDC.64 R12, c[0x0][0x380] ;  /* 0x0000e000ff0c7b82 */ /* 0x001e220000000a00 */
[----:B--2---:R-:W-:Y:S01]  /*1090*/  FFMA R25, R25, R21, R20 ;  /* 0x0000001519197223 */ /* 0x004fe20000000014 */
[----:B------:R-:W-:-:S05]  /*10a0*/  IADD3 R21, P2, PT, R24, R0, RZ ;  /* 0x0000000018157210 */ /* 0x000fca0007f5e0ff */
[----:B------:R-:W-:Y:S01]  /*10b0*/  IMAD.X R28, RZ, RZ, RZ, P2 ;  /* 0x000000ffff1c7224 */ /* 0x000fe200010e06ff */
[----:B0-----:R-:W-:-:S04]  /*10c0*/  LEA R20, P2, R21, R12, 0x2 ;  /* 0x0000000c15147211 */ /* 0x001fc800078410ff */
[----:B------:R-:W-:Y:S02]  /*10d0*/  LEA.HI.X R21, R21, R13, R28, 0x2, P2 ;  /* 0x0000000d15157211 */ /* 0x000fe400010f141c */
[----:B------:R-:W-:-:S03]  /*10e0*/  IADD3 R28, P2, PT, R33, R0, RZ ;  /* 0x00000000211c7210 */ /* 0x000fc60007f5e0ff */
[----:B------:R-:W2:Y:S01]  /*10f0*/  LDG.E R26, desc[UR6][R20.64+0x4] ;  /* 0x00000406141a7981 */ /* 0x000ea2000c1e1900 */
[----:B------:R-:W-:Y:S02]  /*1100*/  LEA R12, P3, R28, R12, 0x2 ;  /* 0x0000000c1c0c7211 */ /* 0x000fe400078610ff */
[----:B------:R-:W-:-:S04]  /*1110*/  IADD3.X R36, PT, PT, RZ, RZ, RZ, P2, !PT ;  /* 0x000000ffff247210 */ /* 0x000fc800017fe4ff */
[----:B------:R-:W-:Y:S02]  /*1120*/  LEA.HI.X R13, R28, R13, R36, 0x2, P3 ;  /* 0x0000000d1c0d7211 */ /* 0x000fe400018f1424 */
[----:B------:R-:W3:Y:S04]  /*1130*/  LDG.E R28, desc[UR6][R20.64+0xc] ;  /* 0x00000c06141c7981 */ /* 0x000ee8000c1e1900 */
[----:B------:R-:W2:Y:S04]  /*1140*/  LDG.E R27, desc[UR6][R12.64+0x4] ;  /* 0x000004060c1b7981 */ /* 0x000ea8000c1e1900 */
[----:B------:R-:W3:Y:S01]  /*1150*/  LDG.E R36, desc[UR6][R12.64+0xc] ;  /* 0x00000c060c247981 */ /* 0x000ee2000c1e1900 */
[----:B--2---:R-:W-:-:S03]  /*1160*/  FFMA R25, R26, R27, R25 ;  /* 0x0000001b1a197223 */ /* 0x004fc60000000019 */
[----:B------:R-:W2:Y:S04]  /*1170*/  LDG.E R26, desc[UR6][R20.64+0x8] ;  /* 0x00000806141a7981 */ /* 0x000ea8000c1e1900 */
[----:B------:R-:W2:Y:S02]  /*1180*/  LDG.E R27, desc[UR6][R12.64+0x8] ;  /* 0x000008060c1b7981 */ /* 0x000ea4000c1e1900 */
[----:B--2---:R-:W-:Y:S02]  /*1190*/  FFMA R25, R26, R27, R25 ;  /* 0x0000001b1a197223 */ /* 0x004fe40000000019 */
        /* <DEDUP_REMOVED lines=11> */
[----:B------:R-:W-:Y:S01]  /*1250*/  IADD3 R0, PT, PT, R0, 0x8, RZ ;  /* 0x0000000800007810 */ /* 0x000fe20007ffe0ff */
[----:B--2---:R-:W-:-:S04]  /*1260*/  FFMA R25, R26, R27, R25 ;  /* 0x0000001b1a197223 */ /* 0x004fc80000000019 */
[----:B---3--:R-:W-:-:S07]  /*1270*/  FFMA R20, R28, R36, R25 ;  /* 0x000000241c147223 */ /* 0x008fce0000000019 */
.L_x_23:
[----:B------:R-:W-:Y:S05]  /*1280*/  @!P1 BRA `(.L_x_22) ;  /* 0x0000000000e49947 */ /* 0x000fea0003800000 */
[----:B------:R-:W-:Y:S02]  /*1290*/  ISETP.GE.U32.AND P2, PT, R8, 0x3, PT ;  /* 0x000000030800780c */ /* 0x000fe40003f46070 */
[----:B------:R-:W-:-:S11]  /*12a0*/  ISETP.NE.AND P1, PT, R31, RZ, PT ;  /* 0x000000ff1f00720c */ /* 0x000fd60003f25270 */
[----:B------:R-:W-:Y:S05]  /*12b0*/  @!P2 BRA `(.L_x_24) ;  /* 0x00000000006ca947 */ /* 0x000fea0003800000 */
[----:B------:R-:W0:Y:S01]  /*12c0*/  LDC.64 R12, c[0x0][0x380] ;  /* 0x0000e000ff0c7b82 */ /* 0x000e220000000a00 */
[----:B------:R-:W-:Y:S01]  /*12d0*/  IMAD.IADD R27, R24, 0x1, R0 ;  /* 0x00000001181b7824 */ /* 0x000fe200078e0200 */
[----:B------:R-:W-:-:S03]  /*12e0*/  IADD3 R21, PT, PT, R33, R0, RZ ;  /* 0x0000000021157210 */ /* 0x000fc60007ffe0ff */
[----:B0-----:R-:W-:-:S04]  /*12f0*/  IMAD.WIDE.U32 R26, R27, 0x4, R12 ;  /* 0x000000041b1a7825 */ /* 0x001fc800078e000c */
[----:B------:R-:W-:Y:S01]  /*1300*/  IMAD.WIDE.U32 R12, R21, 0x4, R12 ;  /* 0x00000004150c7825 */ /* 0x000fe200078e000c */
[----:B------:R-:W2:Y:S04]  /*1310*/  LDG.E R25, desc[UR6][R26.64] ;  /* 0x000000061a197981 */ /* 0x000ea8000c1e1900 */
[----:B------:R0:W2:Y:S02]  /*1320*/  LDG.E R21, desc[UR6][R12.64] ;  /* 0x000000060c157981 */ /* 0x0000a4000c1e1900 */
[----:B0-----:R-:W0:Y:S01]  /*1330*/  LDC.64 R12, c[0x0][0x380] ;  /* 0x0000e000ff0c7b82 */ /* 0x001e220000000a00 */
[----:B--2---:R-:W-:Y:S01]  /*1340*/  FFMA R25, R25, R21, R20 ;  /* 0x0000001519197223 */ /* 0x004fe20000000014 */
[----:B------:R-:W-:-:S04]  /*1350*/  IADD3 R21, P2, PT, R24, R0, RZ ;  /* 0x0000000018157210 */ /* 0x000fc80007f5e0ff */
[----:B------:R-:W-:Y:S02]  /*1360*/  IADD3.X R28, PT, PT, RZ, RZ, RZ, P2, !PT ;  /* 0x000000ffff1c7210 */ /* 0x000fe400017fe4ff */
[----:B0-----:R-:W-:-:S04]  /*1370*/  LEA R20, P2, R21, R12, 0x2 ;  /* 0x0000000c15147211 */ /* 0x001fc800078410ff */
[----:B------:R-:W-:Y:S02]  /*1380*/  LEA.HI.X R21, R21, R13, R28, 0x2, P2 ;  /* 0x0000000d15157211 */ /* 0x000fe400010f141c */
[----:B------:R-:W-:-:S03]  /*1390*/  IADD3 R28, P2, PT, R33, R0, RZ ;  /* 0x00000000211c7210 */ /* 0x000fc60007f5e0ff */
[----:B------:R-:W2:Y:S01]  /*13a0*/  LDG.E R26, desc[UR6][R20.64+0x4] ;  /* 0x00000406141a7981 */ /* 0x000ea2000c1e1900 */
[----:B------:R-:W-:Y:S01]  /*13b0*/  LEA R12, P3, R28, R12, 0x2 ;  /* 0x0000000c1c0c7211 */ /* 0x000fe200078610ff */
[----:B------:R-:W-:-:S05]  /*13c0*/  IMAD.X R36, RZ, RZ, RZ, P2 ;  /* 0x000000ffff247224 */ /* 0x000fca00010e06ff */
[----:B------:R-:W-:Y:S02]  /*13d0*/  LEA.HI.X R13, R28, R13, R36, 0x2, P3 ;  /* 0x0000000d1c0d7211 */ /* 0x000fe400018f1424 */
[----:B------:R-:W3:Y:S04]  /*13e0*/  LDG.E R28, desc[UR6][R20.64+0xc] ;  /* 0x00000c06141c7981 */ /* 0x000ee8000c1e1900 */
[----:B------:R-:W2:Y:S04]  /*13f0*/  LDG.E R27, desc[UR6][R12.64+0x4] ;  /* 0x000004060c1b7981 */ /* 0x000ea8000c1e1900 */
[----:B------:R-:W3:Y:S01]  /*1400*/  LDG.E R36, desc[UR6][R12.64+0xc] ;  /* 0x00000c060c247981 */ /* 0x000ee2000c1e1900 */
[----:B--2---:R-:W-:-:S03]  /*1410*/  FFMA R25, R26, R27, R25 ;  /* 0x0000001b1a197223 */ /* 0x004fc60000000019 */
[----:B------:R-:W2:Y:S04]  /*1420*/  LDG.E R26, desc[UR6][R20.64+0x8] ;  /* 0x00000806141a7981 */ /* 0x000ea8000c1e1900 */
[----:B------:R-:W2:Y:S01]  /*1430*/  LDG.E R27, desc[UR6][R12.64+0x8] ;  /* 0x000008060c1b7981 */ /* 0x000ea2000c1e1900 */
[----:B------:R-:W-:Y:S01]  /*1440*/  IADD3 R0, PT, PT, R0, 0x4, RZ ;  /* 0x0000000400007810 */ /* 0x000fe20007ffe0ff */
[----:B--2---:R-:W-:-:S04]  /*1450*/  FFMA R25, R26, R27, R25 ;  /* 0x0000001b1a197223 */ /* 0x004fc80000000019 */
[----:B---3--:R-:W-:-:S07]  /*1460*/  FFMA R20, R28, R36, R25 ;  /* 0x000000241c147223 */ /* 0x008fce0000000019 */
.L_x_24:
[----:B------:R-:W-:Y:S05]  /*1470*/  @!P1 BRA `(.L_x_22) ;  /* 0x0000000000689947 */ /* 0x000fea0003800000 */
[----:B------:R-:W0:Y:S01]  /*1480*/  LDC.64 R12, c[0x0][0x380] ;  /* 0x0000e000ff0c7b82 */ /* 0x000e220000000a00 */
[----:B------:R-:W-:Y:S01]  /*1490*/  IADD3 R27, PT, PT, R24, R0, RZ ;  /* 0x00000000181b7210 */ /* 0x000fe20007ffe0ff */
[----:B------:R-:W-:-:S04]  /*14a0*/  IMAD.IADD R21, R33, 0x1, R0 ;  /* 0x0000000121157824 */ /* 0x000fc800078e0200 */
[----:B0-----:R-:W-:-:S04]  /*14b0*/  IMAD.WIDE.U32 R26, R27, 0x4, R12 ;  /* 0x000000041b1a7825 */ /* 0x001fc800078e000c */
[----:B------:R-:W-:Y:S02]  /*14c0*/  IMAD.WIDE.U32 R12, R21, 0x4, R12 ;  /* 0x00000004150c7825 */ /* 0x000fe400078e000c */
[----:B------:R-:W2:Y:S04]  /*14d0*/  LDG.E R27, desc[UR6][R26.64] ;  /* 0x000000061a1b7981 */ /* 0x000ea8000c1e1900 */
[----:B------:R-:W2:Y:S01]  /*14e0*/  LDG.E R12, desc[UR6][R12.64] ;  /* 0x000000060c0c7981 */ /* 0x000ea2000c1e1900 */
[----:B------:R-:W-:Y:S01]  /*14f0*/  ISETP.NE.AND P1, PT, R31, 0x1, PT ;  /* 0x000000011f00780c */ /* 0x000fe20003f25270 */
[----:B--2---:R-:W-:-:S12]  /*1500*/  FFMA R20, R27, R12, R20 ;  /* 0x0000000c1b147223 */ /* 0x004fd80000000014 */
[----:B------:R-:W-:Y:S05]  /*1510*/  @!P1 BRA `(.L_x_22) ;  /* 0x0000000000409947 */ /* 0x000fea0003800000 */
[----:B------:R-:W0:Y:S01]  /*1520*/  LDC.64 R12, c[0x0][0x380] ;  /* 0x0000e000ff0c7b82 */ /* 0x000e220000000a00 */
[-C--:B------:R-:W-:Y:S02]  /*1530*/  IADD3 R21, P3, PT, R33, R0.reuse, RZ ;  /* 0x0000000021157210 */ /* 0x080fe40007f7e0ff */
[----:B------:R-:W-:Y:S02]  /*1540*/  IADD3 R25, P2, PT, R24, R0, RZ ;  /* 0x0000000018197210 */ /* 0x000fe40007f5e0ff */
[----:B------:R-:W-:Y:S02]  /*1550*/  IADD3.X R0, PT, PT, RZ, RZ, RZ, P3, !PT ;  /* 0x000000ffff007210 */ /* 0x000fe40001ffe4ff */
[----:B------:R-:W-:Y:S02]  /*1560*/  ISETP.NE.AND P1, PT, R31, 0x2, PT ;  /* 0x000000021f00780c */ /* 0x000fe40003f25270 */
[----:B0-----:R-:W-:-:S04]  /*1570*/  LEA R26, P3, R21, R12, 0x2 ;  /* 0x0000000c151a7211 */ /* 0x001fc800078610ff */
[----:B------:R-:W-:Y:S02]  /*1580*/  LEA.HI.X R27, R21, R13, R0, 0x2, P3 ;  /* 0x0000000d151b7211 */ /* 0x000fe400018f1400 */
[----:B------:R-:W-:Y:S02]  /*1590*/  LEA R12, P3, R25, R12, 0x2 ;  /* 0x0000000c190c7211 */ /* 0x000fe400078610ff */
[----:B------:R-:W-:-:S03]  /*15a0*/  IADD3.X R0, PT, PT, RZ, RZ, RZ, P2, !PT ;  /* 0x000000ffff007210 */ /* 0x000fc600017fe4ff */
[----:B------:R-:W2:Y:S01]  /*15b0*/  @P1 LDG.E R28, desc[UR6][R26.64+0x8] ;  /* 0x000008061a1c1981 */ /* 0x000ea2000c1e1900 */
[----:B------:R-:W-:-:S03]  /*15c0*/  LEA.HI.X R13, R25, R13, R0, 0x2, P3 ;  /* 0x0000000d190d7211 */ /* 0x000fc600018f1400 */
[----:B------:R-:W3:Y:S04]  /*15d0*/  LDG.E R0, desc[UR6][R26.64+0x4] ;  /* 0x000004061a007981 */ /* 0x000ee8000c1e1900 */
[----:B------:R-:W3:Y:S04]  /*15e0*/  LDG.E R21, desc[UR6][R12.64+0x4] ;  /* 0x000004060c157981 */ /* 0x000ee8000c1e1900 */
[----:B------:R-:W2:Y:S01]  /*15f0*/  @P1 LDG.E R25, desc[UR6][R12.64+0x8] ;  /* 0x000008060c191981 */ /* 0x000ea2000c1e1900 */
[----:B---3--:R-:W-:-:S04]  /*1600*/  FFMA R20, R21, R0, R20 ;  /* 0x0000000015147223 */ /* 0x008fc80000000014 */
[----:B--2---:R-:W-:-:S07]  /*1610*/  @P1 FFMA R20, R25, R28, R20 ;  /* 0x0000001c19141223 */ /* 0x004fce0000000014 */
.L_x_22:
[----:B------:R-:W0:Y:S01]  /*1620*/  LDC.64 R12, c[0x0][0x380] ;  /* 0x0000e000ff0c7b82 */ /* 0x000e220000000a00 */
[----:B------:R-:W-:-:S04]  /*1630*/  IMAD.IADD R21, R24, 0x1, R3 ;  /* 0x0000000118157824 */ /* 0x000fc800078e0203 */
[----:B0-----:R-:W-:-:S05]  /*1640*/  IMAD.WIDE.U32 R12, R21, 0x4, R12 ;  /* 0x00000004150c7825 */ /* 0x001fca00078e000c */
[----:B------:R-:W2:Y:S01]  /*1650*/  LDG.E R21, desc[UR6][R12.64] ;  /* 0x000000060c157981 */ /* 0x000ea2000c1e1900 */
[----:B------:R-:W0:Y:S01]  /*1660*/  MUFU.RCP R24, R35 ;  /* 0x0000002300187308 */ /* 0x000e220000001000 */
[----:B------:R-:W-:Y:S01]  /*1670*/  BSSY.RECONVERGENT B3, `(.L_x_25) ;  /* 0x000000d000037945 */ /* 0x000fe20003800200 */
[----:B0-----:R-:W-:-:S04]  /*1680*/  FFMA R25, R24, -R35, 1 ;  /* 0x3f80000018197423 */ /* 0x001fc80000000823 */
[----:B------:R-:W-:Y:S01]  /*1690*/  FFMA R25, R24, R25, R24 ;  /* 0x0000001918197223 */ /* 0x000fe20000000018 */
[----:B--2---:R-:W-:-:S04]  /*16a0*/  FADD R0, R21, -R20 ;  /* 0x8000001415007221 */ /* 0x004fc80000000000 */
[----:B------:R-:W0:Y:S01]  /*16b0*/  FCHK P1, R0, R35 ;  /* 0x0000002300007302 */ /* 0x000e220000020000 */
[----:B------:R-:W-:-:S04]  /*16c0*/  FFMA R20, R0, R25, RZ ;  /* 0x0000001900147223 */ /* 0x000fc800000000ff */
[----:B------:R-:W-:-:S04]  /*16d0*/  FFMA R21, R20, -R35, R0 ;  /* 0x8000002314157223 */ /* 0x000fc80000000000 */
[----:B------:R-:W-:Y:S01]  /*16e0*/  FFMA R21, R25, R21, R20 ;  /* 0x0000001519157223 */ /* 0x000fe20000000014 */
[----:B0-----:R-:W-:Y:S06]  /*16f0*/  @!P1 BRA `(.L_x_26) ;  /* 0x0000000000109947 */ /* 0x001fec0003800000 */
[----:B------:R-:W-:Y:S02]  /*1700*/  MOV R27, R35 ;  /* 0x00000023001b7202 */ /* 0x000fe40000000f00 */
[----:B------:R-:W-:-:S07]  /*1710*/  MOV R20, 0x1730 ;  /* 0x0000173000147802 */ /* 0x000fce0000000f00 */
[----:B------:R-:W-:Y:S05]  /*1720*/  CALL.REL.NOINC `($__internal_1_$__cuda_sm3x_div_rn_noftz_f32_slowpath) ;  /* 0x0000007400d87944 */ /* 0x000fea0003c00000 */
[----:B------:R-:W-:-:S07]  /*1730*/  MOV R21, R0 ;  /* 0x0000000000157202 */ /* 0x000fce0000000f00 */
.L_x_26:
[----:B------:R-:W-:Y:S05]  /*1740*/  BSYNC.RECONVERGENT B3 ;  /* 0x0000000000037941 */ /* 0x000fea0003800200 */
.L_x_25:
[----:B------:R-:W0:Y:S01]  /*1750*/  LDCU UR4, c[0x0][0x398] ;  /* 0x00007300ff0477ac */ /* 0x000e220008000800 */
[----:B------:R1:W-:Y:S01]  /*1760*/  STG.E desc[UR6][R12.64], R21 ;  /* 0x000000150c007986 */ /* 0x0003e2000c101906 */
[----:B------:R-:W-:-:S05]  /*1770*/  VIADD R34, R34, 0x1 ;  /* 0x0000000122227836 */ /* 0x000fca0000000000 */
[----:B0-----:R-:W-:-:S13]  /*1780*/  ISETP.NE.AND P1, PT, R34, UR4, PT ;  /* 0x0000000422007c0c */ /* 0x001fda000bf25270 */
[----:B-1----:R-:W-:Y:S05]  /*1790*/  @!P1 BRA `(.L_x_27) ;  /* 0x0000001400389947 */ /* 0x002fea0003800000 */
[----:B------:R-:W-:Y:S05]  /*17a0*/  BRA `(.L_x_28) ;  /* 0xfffffff400047947 */ /* 0x000fea000383ffff */
.L_x_19:
[----:B------:R-:W-:Y:S01]  /*17b0*/  ISETP.GE.U32.AND P1, PT, R4, 0x7, PT ;  /* 0x000000070400780c */ /* 0x000fe20003f26070 */
[----:B------:R-:W-:-:S12]  /*17c0*/  HFMA2 R6, -RZ, RZ, 0, 5.9604644775390625e-08 ;  /* 0x00000001ff067431 */ /* 0x000fd800000001ff */
[----:B------:R-:W-:Y:S05]  /*17d0*/  @!P1 BRA `(.L_x_29) ;  /* 0x0000000800b09947 */ /* 0x000fea0003800000 */
[----:B------:R-:W-:-:S07]  /*17e0*/  MOV R6, 0x1 ;  /* 0x0000000100067802 */ /* 0x000fce0000000f00 */
.L_x_46:
[----:B------:R-:W0:Y:S01]  /*17f0*/  LDC.64 R12, c[0x0][0x380] ;  /* 0x0000e000ff0c7b82 */ /* 0x000e220000000a00 */
[----:B------:R-:W1:Y:S02]  /*1800*/  LDCU UR4, c[0x0][0x398] ;  /* 0x00007300ff0477ac */ /* 0x000e640008000800 */
[----:B-1----:R-:W-:-:S04]  /*1810*/  IMAD R3, R6, UR4, RZ ;  /* 0x0000000406037c24 */ /* 0x002fc8000f8e02ff */
[----:B0-----:R-:W-:-:S05]  /*1820*/  IMAD.WIDE.U32 R12, R3, 0x4, R12 ;  /* 0x00000004030c7825 */ /* 0x001fca00078e000c */
[----:B------:R-:W2:Y:S01]  /*1830*/  LDG.E R25, desc[UR6][R12.64] ;  /* 0x000000060c197981 */ /* 0x000ea2000c1e1900 */
[----:B------:R-:W0:Y:S01]  /*1840*/  MUFU.RCP R0, R35 ;  /* 0x0000002300007308 */ /* 0x000e220000001000 */
[----:B------:R-:W-:Y:S01]  /*1850*/  BSSY.RECONVERGENT B3, `(.L_x_30) ;  /* 0x000000d000037945 */ /* 0x000fe20003800200 */
[----:B0-----:R-:W-:-:S04]  /*1860*/  FFMA R9, R0, -R35, 1 ;  /* 0x3f80000000097423 */ /* 0x001fc80000000823 */
[----:B------:R-:W-:Y:S02]  /*1870*/  FFMA R0, R0, R9, R0 ;  /* 0x0000000900007223 */ /* 0x000fe40000000000 */
[----:B--2---:R-:W0:Y:S02]  /*1880*/  FCHK P1, R25, R35 ;  /* 0x0000002319007302 */ /* 0x004e240000020000 */
[----:B------:R-:W-:-:S04]  /*1890*/  FFMA R8, R0, R25, RZ ;  /* 0x0000001900087223 */ /* 0x000fc800000000ff */
[----:B------:R-:W-:-:S04]  /*18a0*/  FFMA R9, R8, -R35, R25 ;  /* 0x8000002308097223 */ /* 0x000fc80000000019 */
[----:B------:R-:W-:Y:S01]  /*18b0*/  FFMA R21, R0, R9, R8 ;  /* 0x0000000900157223 */ /* 0x000fe20000000008 */
[----:B0-----:R-:W-:Y:S06]  /*18c0*/  @!P1 BRA `(.L_x_31) ;  /* 0x0000000000149947 */ /* 0x001fec0003800000 */
[----:B------:R-:W-:Y:S01]  /*18d0*/  IMAD.MOV.U32 R0, RZ, RZ, R25 ;  /* 0x000000ffff007224 */ /* 0x000fe200078e0019 */
[----:B------:R-:W-:Y:S02]  /*18e0*/  MOV R27, R35 ;  /* 0x00000023001b7202 */ /* 0x000fe40000000f00 */
[----:B------:R-:W-:-:S07]  /*18f0*/  MOV R20, 0x1910 ;  /* 0x0000191000147802 */ /* 0x000fce0000000f00 */
[----:B------:R-:W-:Y:S05]  /*1900*/  CALL.REL.NOINC `($__internal_1_$__cuda_sm3x_div_rn_noftz_f32_slowpath) ;  /* 0x0000007400607944 */ /* 0x000fea0003c00000 */
[----:B------:R-:W-:-:S07]  /*1910*/  MOV R21, R0 ;  /* 0x0000000000157202 */ /* 0x000fce0000000f00 */
.L_x_31:
[----:B------:R-:W-:Y:S05]  /*1920*/  BSYNC.RECONVERGENT B3 ;  /* 0x0000000000037941 */ /* 0x000fea0003800200 */
.L_x_30:
[----:B------:R-:W0:Y:S01]  /*1930*/  LDC.64 R8, c[0x0][0x380] ;  /* 0x0000e000ff087b82 */ /* 0x000e220000000a00 */
[----:B------:R-:W1:Y:S01]  /*1940*/  LDCU UR4, c[0x0][0x398] ;  /* 0x00007300ff0477ac */ /* 0x000e620008000800 */
[----:B------:R2:W-:Y:S01]  /*1950*/  STG.E desc[UR6][R12.64], R21 ;  /* 0x000000150c007986 */ /* 0x0005e2000c101906 */
[----:B-1----:R-:W-:-:S04]  /*1960*/  VIADD R3, R3, UR4 ;  /* 0x0000000403037c36 */ /* 0x002fc80008000000 */
[----:B0-----:R-:W-:-:S05]  /*1970*/  IMAD.WIDE.U32 R8, R3, 0x4, R8 ;  /* 0x0000000403087825 */ /* 0x001fca00078e0008 */
[----:B------:R-:W3:Y:S01]  /*1980*/  LDG.E R27, desc[UR6][R8.64] ;  /* 0x00000006081b7981 */ /* 0x000ee2000c1e1900 */
[----:B------:R-:W0:Y:S01]  /*1990*/  MUFU.RCP R0, R35 ;  /* 0x0000002300007308 */ /* 0x000e220000001000 */
[----:B------:R-:W-:Y:S01]  /*19a0*/  BSSY.RECONVERGENT B3, `(.L_x_32) ;  /* 0x000000d000037945 */ /* 0x000fe20003800200 */
[----:B0-----:R-:W-:-:S04]  /*19b0*/  FFMA R25, R0, -R35, 1 ;  /* 0x3f80000000197423 */ /* 0x001fc80000000823 */
[----:B------:R-:W-:Y:S02]  /*19c0*/  FFMA R0, R0, R25, R0 ;  /* 0x0000001900007223 */ /* 0x000fe40000000000 */
[----:B---3--:R-:W0:Y:S02]  /*19d0*/  FCHK P1, R27, R35 ;  /* 0x000000231b007302 */ /* 0x008e240000020000 */
[----:B------:R-:W-:-:S04]  /*19e0*/  FFMA R20, R0, R27, RZ ;  /* 0x0000001b00147223 */ /* 0x000fc800000000ff */
[----:B------:R-:W-:-:S04]  /*19f0*/  FFMA R25, R20, -R35, R27 ;  /* 0x8000002314197223 */ /* 0x000fc8000000001b */
[----:B------:R-:W-:Y:S01]  /*1a00*/  FFMA R25, R0, R25, R20 ;  /* 0x0000001900197223 */ /* 0x000fe20000000014 */
[----:B0-2---:R-:W-:Y:S06]  /*1a10*/  @!P1 BRA `(.L_x_33) ;  /* 0x0000000000149947 */ /* 0x005fec0003800000 */
[----:B------:R-:W-:Y:S02]  /*1a20*/  MOV R0, R27 ;  /* 0x0000001b00007202 */ /* 0x000fe40000000f00 */
[----:B------:R-:W-:Y:S02]  /*1a30*/  MOV R27, R35 ;  /* 0x00000023001b7202 */ /* 0x000fe40000000f00 */
[----:B------:R-:W-:-:S07]  /*1a40*/  MOV R20, 0x1a60 ;  /* 0x00001a6000147802 */ /* 0x000fce0000000f00 */
[----:B------:R-:W-:Y:S05]  /*1a50*/  CALL.REL.NOINC `($__internal_1_$__cuda_sm3x_div_rn_noftz_f32_slowpath) ;  /* 0x00000074000c7944 */ /* 0x000fea0003c00000 */
[----:B------:R-:W-:-:S07]  /*1a60*/  IMAD.MOV.U32 R25, RZ, RZ, R0 ;  /* 0x000000ffff197224 */ /* 0x000fce00078e0000 */
.L_x_33:
[----:B------:R-:W-:Y:S05]  /*1a70*/  BSYNC.RECONVERGENT B3 ;  /* 0x0000000000037941 */ /* 0x000fea0003800200 */
.L_x_32:
[----:B------:R-:W0:Y:S01]  /*1a80*/  LDC.64 R12, c[0x0][0x380] ;  /* 0x0000e000ff0c7b82 */ /* 0x000e220000000a00 */
[----:B------:R-:W1:Y:S01]  /*1a90*/  LDCU UR4, c[0x0][0x398] ;  /* 0x00007300ff0477ac */ /* 0x000e620008000800 */
[----:B------:R2:W-:Y:S01]  /*1aa0*/  STG.E desc[UR6][R8.64], R25 ;  /* 0x0000001908007986 */ /* 0x0005e2000c101906 */
[----:B-1----:R-:W-:-:S05]  /*1ab0*/  IADD3 R3, PT, PT, R3, UR4, RZ ;  /* 0x0000000403037c10 */ /* 0x002fca000fffe0ff */
        /* <DEDUP_REMOVED lines=11> */
[----:B------:R-:W-:Y:S01]  /*1b70*/  MOV R0, R27 ;  /* 0x0000001b00007202 */ /* 0x000fe20000000f00 */
[----:B------:R-:W-:Y:S01]  /*1b80*/  IMAD.MOV.U32 R27, RZ, RZ, R35 ;  /* 0x000000ffff1b7224 */ /* 0x000fe200078e0023 */
[----:B------:R-:W-:-:S07]  /*1b90*/  MOV R20, 0x1bb0 ;  /* 0x00001bb000147802 */ /* 0x000fce0000000f00 */
[----:B------:R-:W-:Y:S05]  /*1ba0*/  CALL.REL.NOINC `($__internal_1_$__cuda_sm3x_div_rn_noftz_f32_slowpath) ;  /* 0x0000007000b87944 */ /* 0x000fea0003c00000 */
[----:B------:R-:W-:-:S07]  /*1bb0*/  MOV R21, R0 ;  /* 0x0000000000157202 */ /* 0x000fce0000000f00 */
.L_x_35:
[----:B------:R-:W-:Y:S05]  /*1bc0*/  BSYNC.RECONVERGENT B3 ;  /* 0x0000000000037941 */ /* 0x000fea0003800200 */
.L_x_34:
        /* <DEDUP_REMOVED lines=15> */
[----:B------:R-:W-:Y:S01]  /*1cc0*/  IMAD.MOV.U32 R0, RZ, RZ, R27 ;  /* 0x000000ffff007224 */ /* 0x000fe200078e001b */
[----:B------:R-:W-:Y:S02]  /*1cd0*/  MOV R27, R35 ;  /* 0x00000023001b7202 */ /* 0x000fe40000000f00 */
[----:B------:R-:W-:-:S07]  /*1ce0*/  MOV R20, 0x1d00 ;  /* 0x00001d0000147802 */ /* 0x000fce0000000f00 */
[----:B------:R-:W-:Y:S05]  /*1cf0*/  CALL.REL.NOINC `($__internal_1_$__cuda_sm3x_div_rn_noftz_f32_slowpath) ;  /* 0x0000007000647944 */ /* 0x000fea0003c00000 */
[----:B------:R-:W-:-:S07]  /*1d00*/  MOV R25, R0 ;  /* 0x0000000000197202 */ /* 0x000fce0000000f00 */
.L_x_37:
[----:B------:R-:W-:Y:S05]  /*1d10*/  BSYNC.RECONVERGENT B3 ;  /* 0x0000000000037941 */ /* 0x000fea0003800200 */
.L_x_36:
        /* <DEDUP_REMOVED lines=20> */
.L_x_39:
[----:B------:R-:W-:Y:S05]  /*1e60*/  BSYNC.RECONVERGENT B3 ;  /* 0x0000000000037941 */ /* 0x000fea0003800200 */
.L_x_38:
        /* <DEDUP_REMOVED lines=20> */
.L_x_41:
[----:B------:R-:W-:Y:S05]  /*1fb0*/  BSYNC.RECONVERGENT B3 ;  /* 0x0000000000037941 */ /* 0x000fea0003800200 */
.L_x_40:
        /* <DEDUP_REMOVED lines=20> */
.L_x_43:
[----:B------:R-:W-:Y:S05]  /*2100*/  BSYNC.RECONVERGENT B3 ;  /* 0x0000000000037941 */ /* 0x000fea0003800200 */
.L_x_42:
        /* <DEDUP_REMOVED lines=19> */
.L_x_45:
[----:B------:R-:W-:Y:S05]  /*2240*/  BSYNC.RECONVERGENT B3 ;  /* 0x0000000000037941 */ /* 0x000fea0003800200 */
.L_x_44:
[----:B------:R0:W-:Y:S01]  /*2250*/  STG.E desc[UR6][R8.64], R0 ;  /* 0x0000000008007986 */ /* 0x0001e2000c101906 */
[C---:B------:R-:W-:Y:S01]  /*2260*/  VIADD R12, R6.reuse, 0x7 ;  /* 0x00000007060c7836 */ /* 0x040fe20000000000 */
[----:B------:R-:W-:-:S04]  /*2270*/  IADD3 R6, PT, PT, R6, 0x8, RZ ;  /* 0x0000000806067810 */ /* 0x000fc80007ffe0ff */
[----:B------:R-:W-:-:S13]  /*2280*/  ISETP.NE.AND P1, PT, R12, R17, PT ;  /* 0x000000110c00720c */ /* 0x000fda0003f25270 */
[----:B0-----:R-:W-:Y:S05]  /*2290*/  @P1 BRA `(.L_x_46) ;  /* 0xfffffff400541947 */ /* 0x001fea000383ffff */
.L_x_29:
[----:B------:R-:W-:-:S13]  /*22a0*/  ISETP.NE.AND P1, PT, R18, RZ, PT ;  /* 0x000000ff1200720c */ /* 0x000fda0003f25270 */
[----:B------:R-:W-:Y:S05]  /*22b0*/  @!P1 BRA `(.L_x_27) ;  /* 0x0000000800709947 */ /* 0x000fea0003800000 */
[----:B------:R-:W-:-:S13]  /*22c0*/  ISETP.GE.U32.AND P1, PT, R11, 0x3, PT ;  /* 0x000000030b00780c */ /* 0x000fda0003f26070 */
[----:B------:R-:W-:Y:S05]  /*22d0*/  @!P1 BRA `(.L_x_47) ;  /* 0x0000000400509947 */ /* 0x000fea0003800000 */
        /* <DEDUP_REMOVED lines=14> */
[----:B------:R-:W-:Y:S01]  /*23c0*/  MOV R0, R25 ;  /* 0x0000001900007202 */ /* 0x000fe20000000f00 */
[----:B------:R-:W-:Y:S01]  /*23d0*/  IMAD.MOV.U32 R27, RZ, RZ, R35 ;  /* 0x000000ffff1b7224 */ /* 0x000fe200078e0023 */
[----:B------:R-:W-:-:S07]  /*23e0*/  MOV R20, 0x2400 ;  /* 0x0000240000147802 */ /* 0x000fce0000000f00 */
[----:B------:R-:W-:Y:S05]  /*23f0*/  CALL.REL.NOINC `($__internal_1_$__cuda_sm3x_div_rn_noftz_f32_slowpath) ;  /* 0x0000006800a47944 */ /* 0x000fea0003c00000 */
[----:B------:R-:W-:-:S07]  /*2400*/  MOV R21, R0 ;  /* 0x0000000000157202 */ /* 0x000fce0000000f00 */
.L_x_49:
[----:B------:R-:W-:Y:S05]  /*2410*/  BSYNC.RECONVERGENT B3 ;  /* 0x0000000000037941 */ /* 0x000fea0003800200 */
.L_x_48:
        /* <DEDUP_REMOVED lines=20> */
.L_x_51:
[----:B------:R-:W-:Y:S05]  /*2560*/  BSYNC.RECONVERGENT B3 ;  /* 0x0000000000037941 */ /* 0x000fea0003800200 */
.L_x_50:
        /* <DEDUP_REMOVED lines=20> */
.L_x_53:
[----:B------:R-:W-:Y:S05]  /*26b0*/  BSYNC.RECONVERGENT B3 ;  /* 0x0000000000037941 */ /* 0x000fea0003800200 */
.L_x_52:
        /* <DEDUP_REMOVED lines=19> */
.L_x_55:
[----:B------:R-:W-:Y:S05]  /*27f0*/  BSYNC.RECONVERGENT B3 ;  /* 0x0000000000037941 */ /* 0x000fea0003800200 */
.L_x_54:
[----:B------:R0:W-:Y:S01]  /*2800*/  STG.E desc[UR6][R8.64], R0 ;  /* 0x0000000008007986 */ /* 0x0001e2000c101906 */
[----:B------:R-:W-:-:S07]  /*2810*/  IADD3 R6, PT, PT, R6, 0x4, RZ ;  /* 0x0000000406067810 */ /* 0x000fce0007ffe0ff */
.L_x_47:
[----:B------:R-:W-:-:S13]  /*2820*/  LOP3.LUT P1, RZ, R7, 0x3, RZ, 0xc0, !PT ;  /* 0x0000000307ff7812 */ /* 0x000fda000782c0ff */
[----:B------:R-:W-:Y:S05]  /*2830*/  @!P1 BRA `(.L_x_27) ;  /* 0x0000000400109947 */ /* 0x000fea0003800000 */
[----:B0-----:R-:W-:-:S04]  /*2840*/  LOP3.LUT R0, R10, 0x3, RZ, 0xc0, !PT ;  /* 0x000000030a007812 */ /* 0x001fc800078ec0ff */
[----:B------:R-:W-:-:S13]  /*2850*/  ISETP.NE.AND P1, PT, R0, 0x1, PT ;  /* 0x000000010000780c */ /* 0x000fda0003f25270 */
        /* <DEDUP_REMOVED lines=20> */
.L_x_58:
[----:B------:R-:W-:Y:S05]  /*29a0*/  BSYNC.RECONVERGENT B3 ;  /* 0x0000000000037941 */ /* 0x000fea0003800200 */
.L_x_57:
        /* <DEDUP_REMOVED lines=19> */
.L_x_60:
[----:B------:R-:W-:Y:S05]  /*2ae0*/  BSYNC.RECONVERGENT B3 ;  /* 0x0000000000037941 */ /* 0x000fea0003800200 */
.L_x_59:
[----:B------:R0:W-:Y:S01]  /*2af0*/  STG.E desc[UR6][R12.64], R0 ;  /* 0x000000000c007986 */ /* 0x0001e2000c101906 */
[----:B------:R-:W-:-:S07]  /*2b00*/  IADD3 R6, PT, PT, R6, 0x2, RZ ;  /* 0x0000000206067810 */ /* 0x000fce0007ffe0ff */
.L_x_56:
[----:B0-----:R-:W-:-:S04]  /*2b10*/  LOP3.LUT R0, R10, 0x1, RZ, 0xc0, !PT ;  /* 0x000000010a007812 */ /* 0x001fc800078ec0ff */
[----:B------:R-:W-:-:S13]  /*2b20*/  ISETP.NE.U32.AND P1, PT, R0, 0x1, PT ;  /* 0x000000010000780c */ /* 0x000fda0003f25070 */
[----:B------:R-:W-:Y:S05]  /*2b30*/  @P1 BRA `(.L_x_27) ;  /* 0x0000000000501947 */ /* 0x000fea0003800000 */
        /* <DEDUP_REMOVED lines=18> */
.L_x_62:
[----:B------:R-:W-:Y:S05]  /*2c60*/  BSYNC.RECONVERGENT B3 ;  /* 0x0000000000037941 */ /* 0x000fea0003800200 */
.L_x_61:
[----:B------:R1:W-:Y:S02]  /*2c70*/  STG.E desc[UR6][R8.64], R0 ;  /* 0x0000000008007986 */ /* 0x0003e4000c101906 */
.L_x_27:
[----:B------:R-:W-:Y:S02]  /*2c80*/  ISETP.GE.U32.AND P1, PT, R4, 0x7, PT ;  /* 0x000000070400780c */ /* 0x000fe40003f26070 */
[----:B------:R-:W-:Y:S02]  /*2c90*/  LOP3.LUT P2, RZ, R5, 0x7, RZ, 0xc0, !PT ;  /* 0x0000000705ff7812 */ /* 0x000fe4000784c0ff */
[----:B01----:R-:W-:-:S09]  /*2ca0*/  MOV R0, R30 ;  /* 0x0000001e00007202 */ /* 0x003fd20000000f00 */
[----:B------:R-:W-:Y:S05]  /*2cb0*/  @!P1 BRA `(.L_x_63) ;  /* 0x0000000000489947 */ /* 0x000fea0003800000 */
[----:B------:R-:W0:Y:S01]  /*2cc0*/  LDC.64 R8, c[0x0][0x380] ;  /* 0x0000e000ff087b82 */ /* 0x000e220000000a00 */
[----:B------:R-:W-:Y:S01]  /*2cd0*/  LOP3.LUT R3, R5, 0xfffffff8, RZ, 0xc0, !PT ;  /* 0xfffffff805037812 */ /* 0x000fe200078ec0ff */
[----:B------:R-:W-:Y:S01]  /*2ce0*/  IMAD.MOV.U32 R0, RZ, RZ, R30 ;  /* 0x000000ffff007224 */ /* 0x000fe200078e001e */
[----:B------:R-:W-:-:S06]  /*2cf0*/  UMOV UR4, URZ ;  /* 0x000000ff00047c82 */ /* 0x000fcc0008000000 */
.L_x_64:
[----:B-1----:R-:W-:Y:S01]  /*2d00*/  IADD3 R5, PT, PT, R33, R0, RZ ;  /* 0x0000000021057210 */ /* 0x002fe20007ffe0ff */
[----:B------:R-:W-:Y:S01]  /*2d10*/  UIADD3 UR4, UPT, UPT, UR4, 0x8, URZ ;  /* 0x0000000804047890 */ /* 0x000fe2000fffe0ff */
[----:B------:R-:W-:-:S03]  /*2d20*/  IADD3 R0, PT, PT, R0, 0x8, RZ ;  /* 0x0000000800007810 */ /* 0x000fc60007ffe0ff */
[----:B0-----:R-:W-:Y:S02]  /*2d30*/  IMAD.WIDE.U32 R4, R5, 0x4, R8 ;  /* 0x0000000405047825 */ /* 0x001fe400078e0008 */
[----:B------:R-:W-:-:S03]  /*2d40*/  ISETP.NE.AND P1, PT, R3, UR4, PT ;  /* 0x0000000403007c0c */ /* 0x000fc6000bf25270 */
[----:B------:R1:W-:Y:S04]  /*2d50*/  STG.E desc[UR6][R4.64], RZ ;  /* 0x000000ff04007986 */ /* 0x0003e8000c101906 */
[----:B------:R1:W-:Y:S04]  /*2d60*/  STG.E desc[UR6][R4.64+0x4], RZ ;  /* 0x000004ff04007986 */ /* 0x0003e8000c101906 */
[----:B------:R1:W-:Y:S04]  /*2d70*/  STG.E desc[UR6][R4.64+0x8], RZ ;  /* 0x000008ff04007986 */ /* 0x0003e8000c101906 */
[----:B------:R1:W-:Y:S04]  /*2d80*/  STG.E desc[UR6][R4.64+0xc], RZ ;  /* 0x00000cff04007986 */ /* 0x0003e8000c101906 */
[----:B------:R1:W-:Y:S04]  /*2d90*/  STG.E desc[UR6][R4.64+0x10], RZ ;  /* 0x000010ff04007986 */ /* 0x0003e8000c101906 */
[----:B------:R1:W-:Y:S04]  /*2da0*/  STG.E desc[UR6][R4.64+0x14], RZ ;  /* 0x000014ff04007986 */ /* 0x0003e8000c101906 */
[----:B------:R1:W-:Y:S04]  /*2db0*/  STG.E desc[UR6][R4.64+0x18], RZ ;  /* 0x000018ff04007986 */ /* 0x0003e8000c101906 */
[----:B------:R1:W-:Y:S01]  /*2dc0*/  STG.E desc[UR6][R4.64+0x1c], RZ ;  /* 0x00001cff04007986 */ /* 0x0003e2000c101906 */
[----:B------:R-:W-:Y:S05]  /*2dd0*/  @P1 BRA `(.L_x_64) ;  /* 0xfffffffc00c81947 */ /* 0x000fea000383ffff */
.L_x_63:
[----:B------:R-:W-:Y:S05]  /*2de0*/  @!P2 BRA `(.L_x_18) ;  /* 0x000000000094a947 */ /* 0x000fea0003800000 */
[----:B------:R-:W-:Y:S02]  /*2df0*/  ISETP.GE.U32.AND P2, PT, R11, 0x3, PT ;  /* 0x000000030b00780c */ /* 0x000fe40003f46070 */
[----:B------:R-:W-:-:S11]  /*2e00*/  LOP3.LUT P1, RZ, R7, 0x3, RZ, 0xc0, !PT ;  /* 0x0000000307ff7812 */ /* 0x000fd6000782c0ff */
[----:B------:R-:W-:Y:S05]  /*2e10*/  @!P2 BRA `(.L_x_65) ;  /* 0x000000000034a947 */ /* 0x000fea0003800000 */
[----:B-1----:R-:W0:Y:S01]  /*2e20*/  LDC.64 R4, c[0x0][0x380] ;  /* 0x0000e000ff047b82 */ /* 0x002e220000000a00 */
[C---:B------:R-:W-:Y:S01]  /*2e30*/  IADD3 R8, P2, PT, R33.reuse, R0, RZ ;  /* 0x0000000021087210 */ /* 0x040fe20007f5e0ff */
[----:B------:R-:W-:Y:S01]  /*2e40*/  IMAD.IADD R3, R33, 0x1, R0 ;  /* 0x0000000121037824 */ /* 0x000fe200078e0200 */
[----:B------:R-:W-:Y:S02]  /*2e50*/  IADD3 R0, PT, PT, R0, 0x4, RZ ;  /* 0x0000000400007810 */ /* 0x000fe40007ffe0ff */
[----:B------:R-:W-:-:S03]  /*2e60*/  IADD3.X R9, PT, PT, RZ, RZ, RZ, P2, !PT ;  /* 0x000000ffff097210 */ /* 0x000fc600017fe4ff */
[----:B------:R-:W1:Y:S01]  /*2e70*/  LDC.64 R6, c[0x0][0x380] ;  /* 0x0000e000ff067b82 */ /* 0x000e620000000a00 */
[----:B0-----:R-:W-:-:S04]  /*2e80*/  LEA R4, P2, R8, R4, 0x2 ;  /* 0x0000000408047211 */ /* 0x001fc800078410ff */
[----:B------:R-:W-:Y:S01]  /*2e90*/  LEA.HI.X R5, R8, R5, R9, 0x2, P2 ;  /* 0x0000000508057211 */ /* 0x000fe200010f1409 */
[----:B-1----:R-:W-:-:S05]  /*2ea0*/  IMAD.WIDE.U32 R6, R3, 0x4, R6 ;  /* 0x0000000403067825 */ /* 0x002fca00078e0006 */
[----:B------:R0:W-:Y:S04]  /*2eb0*/  STG.E desc[UR6][R6.64], RZ ;  /* 0x000000ff06007986 */ /* 0x0001e8000c101906 */
[----:B------:R0:W-:Y:S04]  /*2ec0*/  STG.E desc[UR6][R4.64+0x4], RZ ;  /* 0x000004ff04007986 */ /* 0x0001e8000c101906 */
[----:B------:R0:W-:Y:S04]  /*2ed0*/  STG.E desc[UR6][R4.64+0x8], RZ ;  /* 0x000008ff04007986 */ /* 0x0001e8000c101906 */
[----:B------:R0:W-:Y:S02]  /*2ee0*/  STG.E desc[UR6][R4.64+0xc], RZ ;  /* 0x00000cff04007986 */ /* 0x0001e4000c101906 */
.L_x_65:
[----:B------:R-:W-:Y:S05]  /*2ef0*/  @!P1 BRA `(.L_x_18) ;  /* 0x0000000000509947 */ /* 0x000fea0003800000 */
[C---:B------:R-:W-:Y:S02]  /*2f00*/  LOP3.LUT R3, R10.reuse, 0x1, RZ, 0xc0, !PT ;  /* 0x000000010a037812 */ /* 0x040fe400078ec0ff */
[----:B------:R-:W-:Y:S02]  /*2f10*/  LOP3.LUT R10, R10, 0x3, RZ, 0xc0, !PT ;  /* 0x000000030a0a7812 */ /* 0x000fe400078ec0ff */
[----:B------:R-:W-:Y:S02]  /*2f20*/  ISETP.NE.U32.AND P1, PT, R3, 0x1, PT ;  /* 0x000000010300780c */ /* 0x000fe40003f25070 */
[----:B------:R-:W-:-:S11]  /*2f30*/  ISETP.NE.AND P2, PT, R10, 0x1, PT ;  /* 0x000000010a00780c */ /* 0x000fd60003f45270 */
[----:B01----:R-:W0:Y:S02]  /*2f40*/  @!P1 LDC.64 R4, c[0x0][0x380] ;  /* 0x0000e000ff049b82 */ /* 0x003e240000000a00 */
[----:B------:R-:W-:Y:S05]  /*2f50*/  @!P2 BRA `(.L_x_66) ;  /* 0x00000000002ca947 */ /* 0x000fea0003800000 */
[----:B------:R-:W1:Y:S01]  /*2f60*/  LDC.64 R6, c[0x0][0x380] ;  /* 0x0000e000ff067b82 */ /* 0x000e620000000a00 */
[C---:B------:R-:W-:Y:S01]  /*2f70*/  IADD3 R10, P2, PT, R33.reuse, R0, RZ ;  /* 0x00000000210a7210 */ /* 0x040fe20007f5e0ff */
[----:B------:R-:W-:Y:S01]  /*2f80*/  IMAD.IADD R3, R33, 0x1, R0 ;  /* 0x0000000121037824 */ /* 0x000fe200078e0200 */
[----:B------:R-:W-:Y:S02]  /*2f90*/  IADD3 R0, PT, PT, R0, 0x2, RZ ;  /* 0x0000000200007810 */ /* 0x000fe40007ffe0ff */
[----:B------:R-:W-:-:S03]  /*2fa0*/  IADD3.X R11, PT, PT, RZ, RZ, RZ, P2, !PT ;  /* 0x000000ffff0b7210 */ /* 0x000fc600017fe4ff */
[----:B------:R-:W2:Y:S01]  /*2fb0*/  LDC.64 R8, c[0x0][0x380] ;  /* 0x0000e000ff087b82 */ /* 0x000ea20000000a00 */
[----:B-1----:R-:W-:-:S04]  /*2fc0*/  LEA R6, P2, R10, R6, 0x2 ;  /* 0x000000060a067211 */ /* 0x002fc800078410ff */
[----:B------:R-:W-:Y:S01]  /*2fd0*/  LEA.HI.X R7, R10, R7, R11, 0x2, P2 ;  /* 0x000000070a077211 */ /* 0x000fe200010f140b */
[----:B--2---:R-:W-:-:S05]  /*2fe0*/  IMAD.WIDE.U32 R8, R3, 0x4, R8 ;  /* 0x0000000403087825 */ /* 0x004fca00078e0008 */
[----:B------:R1:W-:Y:S04]  /*2ff0*/  STG.E desc[UR6][R8.64], RZ ;  /* 0x000000ff08007986 */ /* 0x0003e8000c101906 */
[----:B------:R1:W-:Y:S02]  /*3000*/  STG.E desc[UR6][R6.64+0x4], RZ ;  /* 0x000004ff06007986 */ /* 0x0003e4000c101906 */
.L_x_66:
[----:B------:R-:W-:-:S04]  /*3010*/  @!P1 IMAD.IADD R33, R33, 0x1, R0 ;  /* 0x0000000121219824 */ /* 0x000fc800078e0200 */
[----:B0-----:R-:W-:-:S05]  /*3020*/  @!P1 IMAD.WIDE.U32 R4, R33, 0x4, R4 ;  /* 0x0000000421049825 */ /* 0x001fca00078e0004 */
[----:B------:R2:W-:Y:S02]  /*3030*/  @!P1 STG.E desc[UR6][R4.64], RZ ;  /* 0x000000ff04009986 */ /* 0x0005e4000c101906 */
.L_x_18:
[----:B------:R-:W3:Y:S02]  /*3040*/  LDCU UR4, c[0x0][0x398] ;  /* 0x00007300ff0477ac */ /* 0x000ee40008000800 */
[----:B---3--:R-:W-:-:S04]  /*3050*/  MOV R21, UR4 ;  /* 0x0000000400157c02 */ /* 0x008fc80008000f00 */
[----:B------:R-:W-:-:S13]  /*3060*/  ISETP.NE.AND P1, PT, R30, R21, PT ;  /* 0x000000151e00720c */ /* 0x000fda0003f25270 */
[----:B------:R-:W-:Y:S05]  /*3070*/  @!P1 BRA `(.L_x_8) ;  /* 0x0000003c00ec9947 */ /* 0x000fea0003800000 */
[----:B------:R-:W-:Y:S01]  /*3080*/  IADD3 R2, PT, PT, R2, 0x1, RZ ;  /* 0x0000000102027810 */ /* 0x000fe20007ffe0ff */
[----:B------:R-:W-:Y:S01]  /*3090*/  VIADD R14, R14, 0x1 ;  /* 0x000000010e0e7836 */ /* 0x000fe20000000000 */
[----:B------:R-:W-:Y:S01]  /*30a0*/  IADD3 R29, PT, PT, R29, 0x1, RZ ;  /* 0x000000011d1d7810 */ /* 0x000fe20007ffe0ff */
[----:B------:R-:W-:Y:S06]  /*30b0*/  BRA `(.L_x_67) ;  /* 0xffffffd000207947 */ /* 0x000fec000383ffff */
.L_x_14:
[----:B------:R-:W-:Y:S01]  /*30c0*/  ISETP.GE.U32.AND P2, PT, R22, 0xf, PT ;  /* 0x0000000f1600780c */ /* 0x000fe20003f46070 */
[----:B------:R-:W-:Y:S01]  /*30d0*/  HFMA2 R0, -RZ, RZ, 0, 0 ;  /* 0x00000000ff007431 */ /* 0x000fe200000001ff */
[----:B------:R-:W-:-:S04]  /*30e0*/  LOP3.LUT R5, R25, 0xf, RZ, 0xc0, !PT ;  /* 0x0000000f19057812 */ /* 0x000fc800078ec0ff */
[----:B------:R-:W-:-:S07]  /*30f0*/  ISETP.NE.AND P1, PT, R5, RZ, PT ;  /* 0x000000ff0500720c */ /* 0x000fce0003f25270 */
[----:B------:R-:W-:Y:S06]  /*3100*/  @!P2 BRA `(.L_x_68) ;  /* 0x00000008000ca947 */ /* 0x000fec0003800000 */
[----:B------:R-:W0:Y:S01]  /*3110*/  LDC.64 R2, c[0x0][0x380] ;  /* 0x0000e000ff027b82 */ /* 0x000e220000000a00 */
[----:B------:R-:W-:Y:S01]  /*3120*/  LOP3.LUT R0, R25, 0x7ffffff0, RZ, 0xc0, !PT ;  /* 0x7ffffff019007812 */ /* 0x000fe200078ec0ff */
[----:B------:R-:W-:-:S07]  /*3130*/  IMAD.MOV.U32 R4, RZ, RZ, RZ ;  /* 0x000000ffff047224 */ /* 0x000fce00078e00ff */
.L_x_69:
[----:B-1----:R-:W-:-:S04]  /*3140*/  IMAD R11, R4, R25, R4 ;  /* 0x00000019040b7224 */ /* 0x002fc800078e0204 */
[----:B------:R-:W-:-:S05]  /*3150*/  IMAD.WIDE.U32 R10, R11, 0x4, R20 ;  /* 0x000000040b0a7825 */ /* 0x000fca00078e0014 */
[----:B------:R-:W2:Y:S01]  /*3160*/  LDG.E R7, desc[UR6][R10.64] ;  /* 0x000000060a077981 */ /* 0x000ea2000c1e1900 */
[----:B------:R-:W-:-:S05]  /*3170*/  IMAD R8, R4, R25, R25 ;  /* 0x0000001904087224 */ /* 0x000fca00078e0219 */
[----:B------:R-:W-:-:S04]  /*3180*/  IADD3 R9, P2, PT, R8, R4, RZ ;  /* 0x0000000408097210 */ /* 0x000fc80007f5e0ff */
[----:B------:R-:W-:Y:S02]  /*3190*/  IADD3.X R12, PT, PT, RZ, RZ, RZ, P2, !PT ;  /* 0x000000ffff0c7210 */ /* 0x000fe400017fe4ff */
[----:B0-----:R-:W-:Y:S01]  /*31a0*/  LEA R6, P2, R9, R2, 0x2 ;  /* 0x0000000209067211 */ /* 0x001fe200078410ff */
[----:B--2---:R-:W-:-:S03]  /*31b0*/  FADD R13, R7, 9.9999999747524270788e-07 ;  /* 0x358637bd070d7421 */ /* 0x004fc60000000000 */
[----:B------:R-:W-:Y:S02]  /*31c0*/  LEA.HI.X R7, R9, R3, R12, 0x2, P2 ;  /* 0x0000000309077211 */ /* 0x000fe400010f140c */
[----:B------:R0:W-:Y:S04]  /*31d0*/  STG.E desc[UR6][R10.64], R13 ;  /* 0x0000000d0a007986 */ /* 0x0001e8000c101906 */
[----:B------:R-:W2:Y:S01]  /*31e0*/  LDG.E R12, desc[UR6][R6.64+0x4] ;  /* 0x00000406060c7981 */ /* 0x000ea2000c1e1900 */
[----:B------:R-:W-:-:S04]  /*31f0*/  IADD3 R14, PT, PT, R8, R25, RZ ;  /* 0x00000019080e7210 */ /* 0x000fc80007ffe0ff */
[----:B------:R-:W-:-:S05]  /*3200*/  IADD3 R9, P2, PT, R14, R4, RZ ;  /* 0x000000040e097210 */ /* 0x000fca0007f5e0ff */
[----:B------:R-:W-:Y:S01]  /*3210*/  IMAD.X R24, RZ, RZ, RZ, P2 ;  /* 0x000000ffff187224 */ /* 0x000fe200010e06ff */
[----:B------:R-:W-:-:S04]  /*3220*/  LEA R8, P2, R9, R2, 0x2 ;  /* 0x0000000209087211 */ /* 0x000fc800078410ff */
[----:B------:R-:W-:Y:S01]  /*3230*/  LEA.HI.X R9, R9, R3, R24, 0x2, P2 ;  /* 0x0000000309097211 */ /* 0x000fe200010f1418 */
[----:B--2---:R-:W-:-:S05]  /*3240*/  FADD R27, R12, 9.9999999747524270788e-07 ;  /* 0x358637bd0c1b7421 */ /* 0x004fca0000000000 */
[----:B------:R1:W-:Y:S04]  /*3250*/  STG.E desc[UR6][R6.64+0x4], R27 ;  /* 0x0000041b06007986 */ /* 0x0003e8000c101906 */
[----:B------:R-:W2:Y:S01]  /*3260*/  LDG.E R12, desc[UR6][R8.64+0x8] ;  /* 0x00000806080c7981 */ /* 0x000ea2000c1e1900 */
[----:B------:R-:W-:-:S04]  /*3270*/  IADD3 R14, PT, PT, R14, R25, RZ ;  /* 0x000000190e0e7210 */ /* 0x000fc80007ffe0ff */
[----:B0-----:R-:W-:-:S04]  /*3280*/  IADD3 R11, P2, PT, R14, R4, RZ ;  /* 0x000000040e0b7210 */ /* 0x001fc80007f5e0ff */
[----:B------:R-:W-:Y:S02]  /*3290*/  IADD3.X R24, PT, PT, RZ, RZ, RZ, P2, !PT ;  /* 0x000000ffff187210 */ /* 0x000fe400017fe4ff */
[----:B------:R-:W-:-:S04]  /*32a0*/  LEA R10, P2, R11, R2, 0x2 ;  /* 0x000000020b0a7211 */ /* 0x000fc800078410ff */
[----:B------:R-:W-:Y:S01]  /*32b0*/  LEA.HI.X R11, R11, R3, R24, 0x2, P2 ;  /* 0x000000030b0b7211 */ /* 0x000fe200010f1418 */
[----:B--2---:R-:W-:-:S05]  /*32c0*/  FADD R13, R12, 9.9999999747524270788e-07 ;  /* 0x358637bd0c0d7421 */ /* 0x004fca0000000000 */
[----:B------:R0:W-:Y:S04]  /*32d0*/  STG.E desc[UR6][R8.64+0x8], R13 ;  /* 0x0000080d08007986 */ /* 0x0001e8000c101906 */
[----:B------:R-:W2:Y:S01]  /*32e0*/  LDG.E R12, desc[UR6][R10.64+0xc] ;  /* 0x00000c060a0c7981 */ /* 0x000ea2000c1e1900 */
[----:B------:R-:W-:-:S05]  /*32f0*/  IMAD.IADD R14, R14, 0x1, R25 ;  /* 0x000000010e0e7824 */ /* 0x000fca00078e0219 */
[----:B-1----:R-:W-:-:S04]  /*3300*/  IADD3 R7, P2, PT, R14, R4, RZ ;  /* 0x000000040e077210 */ /* 0x002fc80007f5e0ff */
[----:B------:R-:W-:Y:S02]  /*3310*/  IADD3.X R24, PT, PT, RZ, RZ, RZ, P2, !PT ;  /* 0x000000ffff187210 */ /* 0x000fe400017fe4ff */
[----:B------:R-:W-:-:S04]  /*3320*/  LEA R6, P2, R7, R2, 0x2 ;  /* 0x0000000207067211 */ /* 0x000fc800078410ff */
[----:B------:R-:W-:Y:S01]  /*3330*/  LEA.HI.X R7, R7, R3, R24, 0x2, P2 ;  /* 0x0000000307077211 */ /* 0x000fe200010f1418 */
[----:B--2---:R-:W-:-:S05]  /*3340*/  FADD R27, R12, 9.9999999747524270788e-07 ;  /* 0x358637bd0c1b7421 */ /* 0x004fca0000000000 */
[----:B------:R1:W-:Y:S04]  /*3350*/  STG.E desc[UR6][R10.64+0xc], R27 ;  /* 0x00000c1b0a007986 */ /* 0x0003e8000c101906 */
[----:B------:R-:W2:Y:S01]  /*3360*/  LDG.E R12, desc[UR6][R6.64+0x10] ;  /* 0x00001006060c7981 */ /* 0x000ea2000c1e1900 */
[----:B------:R-:W-:-:S04]  /*3370*/  IADD3 R14, PT, PT, R14, R25, RZ ;  /* 0x000000190e0e7210 */ /* 0x000fc80007ffe0ff */
[----:B0-----:R-:W-:-:S05]  /*3380*/  IADD3 R9, P2, PT, R14, R4, RZ ;  /* 0x000000040e097210 */ /* 0x001fca0007f5e0ff */
[----:B------:R-:W-:Y:S01]  /*3390*/  IMAD.X R24, RZ, RZ, RZ, P2 ;  /* 0x000000ffff187224 */ /* 0x000fe200010e06ff */
[----:B------:R-:W-:-:S04]  /*33a0*/  LEA R8, P2, R9, R2, 0x2 ;  /* 0x0000000209087211 */ /* 0x000fc800078410ff */
[----:B------:R-:W-:Y:S01]  /*33b0*/  LEA.HI.X R9, R9, R3, R24, 0x2, P2 ;  /* 0x0000000309097211 */ /* 0x000fe200010f1418 */
[----:B--2---:R-:W-:-:S05]  /*33c0*/  FADD R13, R12, 9.9999999747524270788e-07 ;  /* 0x358637bd0c0d7421 */ /* 0x004fca0000000000 */
[----:B------:R0:W-:Y:S04]  /*33d0*/  STG.E desc[UR6][R6.64+0x10], R13 ;  /* 0x0000100d06007986 */ /* 0x0001e8000c101906 */
[----:B------:R-:W2:Y:S01]  /*33e0*/  LDG.E R12, desc[UR6][R8.64+0x14] ;  /* 0x00001406080c7981 */ /* 0x000ea2000c1e1900 */
[----:B------:R-:W-:-:S04]  /*33f0*/  IADD3 R14, PT, PT, R14, R25, RZ ;  /* 0x000000190e0e7210 */ /* 0x000fc80007ffe0ff */
[----:B-1----:R-:W-:-:S04]  /*3400*/  IADD3 R11, P2, PT, R14, R4, RZ ;  /* 0x000000040e0b7210 */ /* 0x002fc80007f5e0ff */
[----:B------:R-:W-:Y:S02]  /*3410*/  IADD3.X R24, PT, PT, RZ, RZ, RZ, P2, !PT ;  /* 0x000000ffff187210 */ /* 0x000fe400017fe4ff */
[----:B------:R-:W-:-:S04]  /*3420*/  LEA R10, P2, R11, R2, 0x2 ;  /* 0x000000020b0a7211 */ /* 0x000fc800078410ff */
[----:B------:R-:W-:Y:S01]  /*3430*/  LEA.HI.X R11, R11, R3, R24, 0x2, P2 ;  /* 0x000000030b0b7211 */ /* 0x000fe200010f1418 */
[----:B--2---:R-:W-:-:S05]  /*3440*/  FADD R27, R12, 9.9999999747524270788e-07 ;  /* 0x358637bd0c1b7421 */ /* 0x004fca0000000000 */
[----:B------:R1:W-:Y:S04]  /*3450*/  STG.E desc[UR6][R8.64+0x14], R27 ;  /* 0x0000141b08007986 */ /* 0x0003e8000c101906 */
[----:B------:R-:W2:Y:S01]  /*3460*/  LDG.E R12, desc[UR6][R10.64+0x18] ;  /* 0x000018060a0c7981 */ /* 0x000ea2000c1e1900 */
[----:B------:R-:W-:-:S05]  /*3470*/  IMAD.IADD R14, R14, 0x1, R25 ;  /* 0x000000010e0e7824 */ /* 0x000fca00078e0219 */
[----:B0-----:R-:W-:-:S04]  /*3480*/  IADD3 R7, P2, PT, R14, R4, RZ ;  /* 0x000000040e077210 */ /* 0x001fc80007f5e0ff */
[----:B------:R-:W-:Y:S02]  /*3490*/  IADD3.X R24, PT, PT, RZ, RZ, RZ, P2, !PT ;  /* 0x000000ffff187210 */ /* 0x000fe400017fe4ff */
[----:B------:R-:W-:-:S04]  /*34a0*/  LEA R6, P2, R7, R2, 0x2 ;  /* 0x0000000207067211 */ /* 0x000fc800078410ff */
[----:B------:R-:W-:Y:S01]  /*34b0*/  LEA.HI.X R7, R7, R3, R24, 0x2, P2 ;  /* 0x0000000307077211 */ /* 0x000fe200010f1418 */
[----:B--2---:R-:W-:-:S05]  /*34c0*/  FADD R13, R12, 9.9999999747524270788e-07 ;  /* 0x358637bd0c0d7421 */ /* 0x004fca0000000000 */
[----:B------:R0:W-:Y:S04]  /*34d0*/  STG.E desc[UR6][R10.64+0x18], R13 ;  /* 0x0000180d0a007986 */ /* 0x0001e8000c101906 */
[----:B------:R-:W2:Y:S01]  /*34e0*/  LDG.E R12, desc[UR6][R6.64+0x1c] ;  /* 0x00001c06060c7981 */ /* 0x000ea2000c1e1900 */
[----:B------:R-:W-:-:S04]  /*34f0*/  IADD3 R14, PT, PT, R14, R25, RZ ;  /* 0x000000190e0e7210 */ /* 0x000fc80007ffe0ff */
[----:B-1----:R-:W-:-:S05]  /*3500*/  IADD3 R9, P2, PT, R14, R4, RZ ;  /* 0x000000040e097210 */ /* 0x002fca0007f5e0ff */
        /* <DEDUP_REMOVED lines=55> */
[----:B------:R-:W-:-:S04]  /*3880*/  IADD3 R29, P2, PT, R29, R4, RZ ;  /* 0x000000041d1d7210 */ /* 0x000fc80007f5e0ff */
[----:B------:R-:W-:Y:S02]  /*3890*/  IADD3.X R14, PT, PT, RZ, RZ, RZ, P2, !PT ;  /* 0x000000ffff0e7210 */ /* 0x000fe400017fe4ff */
[----:B0-----:R-:W-:-:S04]  /*38a0*/  LEA R10, P2, R29, R2, 0x2 ;  /* 0x000000021d0a7211 */ /* 0x001fc800078410ff */
[----:B------:R-:W-:Y:S01]  /*38b0*/  LEA.HI.X R11, R29, R3, R14, 0x2, P2 ;  /* 0x000000031d0b7211 */ /* 0x000fe200010f140e */
[----:B--2---:R-:W-:-:S05]  /*38c0*/  FADD R13, R12, 9.9999999747524270788e-07 ;  /* 0x358637bd0c0d7421 */ /* 0x004fca0000000000 */
[----:B------:R1:W-:Y:S04]  /*38d0*/  STG.E desc[UR6][R8.64+0x38], R13 ;  /* 0x0000380d08007986 */ /* 0x0003e8000c101906 */
[----:B------:R-:W2:Y:S01]  /*38e0*/  LDG.E R12, desc[UR6][R10.64+0x3c] ;  /* 0x00003c060a0c7981 */ /* 0x000ea2000c1e1900 */
[----:B------:R-:W-:-:S05]  /*38f0*/  VIADD R4, R4, 0x10 ;  /* 0x0000001004047836 */ /* 0x000fca0000000000 */
[----:B------:R-:W-:Y:S01]  /*3900*/  ISETP.NE.AND P2, PT, R4, R0, PT ;  /* 0x000000000400720c */ /* 0x000fe20003f45270 */
[----:B--2---:R-:W-:-:S05]  /*3910*/  FADD R29, R12, 9.9999999747524270788e-07 ;  /* 0x358637bd0c1d7421 */ /* 0x004fca0000000000 */
[----:B------:R1:W-:Y:S07]  /*3920*/  STG.E desc[UR6][R10.64+0x3c], R29 ;  /* 0x00003c1d0a007986 */ /* 0x0003ee000c101906 */
[----:B------:R-:W-:Y:S05]  /*3930*/  @P2 BRA `(.L_x_69) ;  /* 0xfffffff800002947 */ /* 0x000fea000383ffff */
.L_x_68:
[----:B------:R-:W-:Y:S05]  /*3940*/  @!P1 BRA `(.L_x_70) ;  /* 0x0000000400c89947 */ /* 0x000fea0003800000 */
[----:B------:R-:W-:Y:S02]  /*3950*/  ISETP.GE.U32.AND P2, PT, R5, 0x8, PT ;  /* 0x000000080500780c */ /* 0x000fe40003f46070 */
[----:B------:R-:W-:-:S04]  /*3960*/  LOP3.LUT R12, R25, 0x7, RZ, 0xc0, !PT ;  /* 0x00000007190c7812 */ /* 0x000fc800078ec0ff */
[----:B------:R-:W-:-:S07]  /*3970*/  ISETP.NE.AND P1, PT, R12, RZ, PT ;  /* 0x000000ff0c00720c */ /* 0x000fce0003f25270 */
[----:B------:R-:W-:Y:S06]  /*3980*/  @!P2 BRA `(.L_x_71) ;  /* 0x0000000000fca947 */ /* 0x000fec0003800000 */
[----:B-1----:R-:W-:Y:S01]  /*3990*/  IMAD R9, R0, R25, R0 ;  /* 0x0000001900097224 */ /* 0x002fe200078e0200 */
[----:B------:R-:W0:Y:S03]  /*39a0*/  LDC.64 R2, c[0x0][0x380] ;  /* 0x0000e000ff027b82 */ /* 0x000e260000000a00 */
        /* <DEDUP_REMOVED lines=49> */
[----:B------:R-:W3:Y:S01]  /*3cc0*/  LDG.E R10, desc[UR6][R8.64+0x18] ;  /* 0x00001806080a7981 */ /* 0x000ee2000c1e1900 */
[----:B------:R-:W-:-:S05]  /*3cd0*/  IMAD.IADD R27, R14, 0x1, R25 ;  /* 0x000000010e1b7824 */ /* 0x000fca00078e0219 */
[----:B------:R-:W-:-:S04]  /*3ce0*/  IADD3 R27, P2, PT, R0, R27, RZ ;  /* 0x0000001b001b7210 */ /* 0x000fc80007f5e0ff */
[----:B0-----:R-:W-:Y:S02]  /*3cf0*/  IADD3.X R4, PT, PT, RZ, RZ, RZ, P2, !PT ;  /* 0x000000ffff047210 */ /* 0x001fe400017fe4ff */
[----:B------:R-:W-:-:S04]  /*3d00*/  LEA R2, P2, R27, R2, 0x2 ;  /* 0x000000021b027211 */ /* 0x000fc800078410ff */
[----:B------:R-:W-:Y:S01]  /*3d10*/  LEA.HI.X R3, R27, R3, R4, 0x2, P2 ;  /* 0x000000031b037211 */ /* 0x000fe200010f1404 */
[----:B---3--:R-:W-:-:S05]  /*3d20*/  FADD R5, R10, 9.9999999747524270788e-07 ;  /* 0x358637bd0a057421 */ /* 0x008fca0000000000 */
[----:B------:R2:W-:Y:S04]  /*3d30*/  STG.E desc[UR6][R8.64+0x18], R5 ;  /* 0x0000180508007986 */ /* 0x0005e8000c101906 */
[----:B------:R-:W3:Y:S01]  /*3d40*/  LDG.E R4, desc[UR6][R2.64+0x1c] ;  /* 0x00001c0602047981 */ /* 0x000ee2000c1e1900 */
[----:B------:R-:W-:Y:S01]  /*3d50*/  IADD3 R0, PT, PT, R0, 0x8, RZ ;  /* 0x0000000800007810 */ /* 0x000fe20007ffe0ff */
[----:B---3--:R-:W-:-:S05]  /*3d60*/  FADD R11, R4, 9.9999999747524270788e-07 ;  /* 0x358637bd040b7421 */ /* 0x008fca0000000000 */
[----:B------:R2:W-:Y:S02]  /*3d70*/  STG.E desc[UR6][R2.64+0x1c], R11 ;  /* 0x00001c0b02007986 */ /* 0x0005e4000c101906 */
.L_x_71:
[----:B------:R-:W-:Y:S05]  /*3d80*/  @!P1 BRA `(.L_x_70) ;  /* 0x0000000000b89947 */ /* 0x000fea0003800000 */
[----:B------:R-:W-:Y:S02]  /*3d90*/  ISETP.GE.U32.AND P2, PT, R12, 0x4, PT ;  /* 0x000000040c00780c */ /* 0x000fe40003f46070 */
[----:B-12---:R-:W-:-:S04]  /*3da0*/  LOP3.LUT R8, R25, 0x3, RZ, 0xc0, !PT ;  /* 0x0000000319087812 */ /* 0x006fc800078ec0ff */
[----:B------:R-:W-:-:S07]  /*3db0*/  ISETP.NE.AND P1, PT, R8, RZ, PT ;  /* 0x000000ff0800720c */ /* 0x000fce0003f25270 */
[----:B------:R-:W-:Y:S06]  /*3dc0*/  @!P2 BRA `(.L_x_72) ;  /* 0x00000000007ca947 */ /* 0x000fec0003800000 */
[----:B------:R-:W-:Y:S01]  /*3dd0*/  IMAD R11, R0, R25, R0 ;  /* 0x00000019000b7224 */ /* 0x000fe200078e0200 */
[----:B------:R-:W0:Y:S03]  /*3de0*/  LDC.64 R2, c[0x0][0x380] ;  /* 0x0000e000ff027b82 */ /* 0x000e260000000a00 */
[----:B------:R-:W-:-:S05]  /*3df0*/  IMAD.WIDE.U32 R10, R11, 0x4, R20 ;  /* 0x000000040b0a7825 */ /* 0x000fca00078e0014 */
[----:B------:R-:W2:Y:S01]  /*3e00*/  LDG.E R5, desc[UR6][R10.64] ;  /* 0x000000060a057981 */ /* 0x000ea2000c1e1900 */
[----:B------:R-:W-:-:S05]  /*3e10*/  IMAD R6, R0, R25, R25 ;  /* 0x0000001900067224 */ /* 0x000fca00078e0219 */
[----:B------:R-:W-:-:S05]  /*3e20*/  IADD3 R7, P2, PT, R0, R6, RZ ;  /* 0x0000000600077210 */ /* 0x000fca0007f5e0ff */
[----:B------:R-:W-:Y:S01]  /*3e30*/  IMAD.X R12, RZ, RZ, RZ, P2 ;  /* 0x000000ffff0c7224 */ /* 0x000fe200010e06ff */
[----:B0-----:R-:W-:Y:S01]  /*3e40*/  LEA R4, P2, R7, R2, 0x2 ;  /* 0x0000000207047211 */ /* 0x001fe200078410ff */
[----:B--2---:R-:W-:-:S03]  /*3e50*/  FADD R9, R5, 9.9999999747524270788e-07 ;  /* 0x358637bd05097421 */ /* 0x004fc60000000000 */
[----:B------:R-:W-:Y:S02]  /*3e60*/  LEA.HI.X R5, R7, R3, R12, 0x2, P2 ;  /* 0x0000000307057211 */ /* 0x000fe400010f140c */
[----:B------:R0:W-:Y:S04]  /*3e70*/  STG.E desc[UR6][R10.64], R9 ;  /* 0x000000090a007986 */ /* 0x0001e8000c101906 */
[----:B------:R-:W2:Y:S01]  /*3e80*/  LDG.E R12, desc[UR6][R4.64+0x4] ;  /* 0x00000406040c7981 */ /* 0x000ea2000c1e1900 */
[----:B------:R-:W-:-:S04]  /*3e90*/  IADD3 R14, PT, PT, R6, R25, RZ ;  /* 0x00000019060e7210 */ /* 0x000fc80007ffe0ff */
[----:B------:R-:W-:-:S04]  /*3ea0*/  IADD3 R7, P2, PT, R0, R14, RZ ;  /* 0x0000000e00077210 */ /* 0x000fc80007f5e0ff */
[----:B------:R-:W-:Y:S02]  /*3eb0*/  IADD3.X R24, PT, PT, RZ, RZ, RZ, P2, !PT ;  /* 0x000000ffff187210 */ /* 0x000fe400017fe4ff */
[----:B------:R-:W-:-:S04]  /*3ec0*/  LEA R6, P2, R7, R2, 0x2 ;  /* 0x0000000207067211 */ /* 0x000fc800078410ff */
[----:B------:R-:W-:Y:S01]  /*3ed0*/  LEA.HI.X R7, R7, R3, R24, 0x2, P2 ;  /* 0x0000000307077211 */ /* 0x000fe200010f1418 */
[----:B--2---:R-:W-:-:S05]  /*3ee0*/  FADD R13, R12, 9.9999999747524270788e-07 ;  /* 0x358637bd0c0d7421 */ /* 0x004fca0000000000 */
[----:B------:R1:W-:Y:S04]  /*3ef0*/  STG.E desc[UR6][R4.64+0x4], R13 ;  /* 0x0000040d04007986 */ /* 0x0003e8000c101906 */
[----:B------:R-:W2:Y:S01]  /*3f00*/  LDG.E R12, desc[UR6][R6.64+0x8] ;  /* 0x00000806060c7981 */ /* 0x000ea2000c1e1900 */
[----:B------:R-:W-:-:S05]  /*3f10*/  IMAD.IADD R27, R14, 0x1, R25 ;  /* 0x000000010e1b7824 */ /* 0x000fca00078e0219 */
[----:B------:R-:W-:-:S04]  /*3f20*/  IADD3 R27, P2, PT, R0, R27, RZ ;  /* 0x0000001b001b7210 */ /* 0x000fc80007f5e0ff */
[----:B0-----:R-:W-:Y:S02]  /*3f30*/  IADD3.X R10, PT, PT, RZ, RZ, RZ, P2, !PT ;  /* 0x000000ffff0a7210 */ /* 0x001fe400017fe4ff */
[----:B------:R-:W-:-:S04]  /*3f40*/  LEA R2, P2, R27, R2, 0x2 ;  /* 0x000000021b027211 */ /* 0x000fc800078410ff */
[----:B------:R-:W-:Y:S01]  /*3f50*/  LEA.HI.X R3, R27, R3, R10, 0x2, P2 ;  /* 0x000000031b037211 */ /* 0x000fe200010f140a */
[----:B--2---:R-:W-:-:S05]  /*3f60*/  FADD R9, R12, 9.9999999747524270788e-07 ;  /* 0x358637bd0c097421 */ /* 0x004fca0000000000 */
[----:B------:R1:W-:Y:S04]  /*3f70*/  STG.E desc[UR6][R6.64+0x8], R9 ;  /* 0x0000080906007986 */ /* 0x0003e8000c101906 */
[----:B------:R-:W2:Y:S01]  /*3f80*/  LDG.E R10, desc[UR6][R2.64+0xc] ;  /* 0x00000c06020a7981 */ /* 0x000ea2000c1e1900 */
[----:B------:R-:W-:Y:S01]  /*3f90*/  IADD3 R0, PT, PT, R0, 0x4, RZ ;  /* 0x0000000400007810 */ /* 0x000fe20007ffe0ff */
[----:B--2---:R-:W-:-:S05]  /*3fa0*/  FADD R11, R10, 9.9999999747524270788e-07 ;  /* 0x358637bd0a0b7421 */ /* 0x004fca0000000000 */
[----:B------:R1:W-:Y:S02]  /*3fb0*/  STG.E desc[UR6][R2.64+0xc], R11 ;  /* 0x00000c0b02007986 */ /* 0x0003e4000c101906 */
.L_x_72:
[----:B------:R-:W-:Y:S05]  /*3fc0*/  @!P1 BRA `(.L_x_70) ;  /* 0x0000000000289947 */ /* 0x000fea0003800000 */
[----:B-1----:R-:W-:-:S07]  /*3fd0*/  IMAD.MOV.U32 R5, RZ, RZ, RZ ;  /* 0x000000ffff057224 */ /* 0x002fce00078e00ff */
.L_x_73:
[----:B0-----:R-:W-:-:S04]  /*3fe0*/  IMAD R3, R0, R25, R0 ;  /* 0x0000001900037224 */ /* 0x001fc800078e0200 */
[----:B------:R-:W-:-:S05]  /*3ff0*/  IMAD.WIDE.U32 R2, R3, 0x4, R20 ;  /* 0x0000000403027825 */ /* 0x000fca00078e0014 */
[----:B------:R-:W2:Y:S01]  /*4000*/  LDG.E R4, desc[UR6][R2.64] ;  /* 0x0000000602047981 */ /* 0x000ea2000c1e1900 */
[----:B------:R-:W-:Y:S02]  /*4010*/  IADD3 R5, PT, PT, R5, 0x1, RZ ;  /* 0x0000000105057810 */ /* 0x000fe40007ffe0ff */
[----:B------:R-:W-:Y:S02]  /*4020*/  IADD3 R0, PT, PT, R0, 0x1, RZ ;  /* 0x0000000100007810 */ /* 0x000fe40007ffe0ff */
[----:B------:R-:W-:Y:S01]  /*4030*/  ISETP.NE.AND P1, PT, R5, R8, PT ;  /* 0x000000080500720c */ /* 0x000fe20003f25270 */
[----:B--2---:R-:W-:-:S05]  /*4040*/  FADD R7, R4, 9.9999999747524270788e-07 ;  /* 0x358637bd04077421 */ /* 0x004fca0000000000 */
[----:B------:R0:W-:Y:S07]  /*4050*/  STG.E desc[UR6][R2.64], R7 ;  /* 0x0000000702007986 */ /* 0x0001ee000c101906 */
[----:B------:R-:W-:Y:S05]  /*4060*/  @P1 BRA `(.L_x_73) ;  /* 0xfffffffc00dc1947 */ /* 0x000fea000383ffff */
.L_x_70:
[----:B------:R-:W-:Y:S01]  /*4070*/  IMAD.MOV.U32 R14, RZ, RZ, RZ ;  /* 0x000000ffff0e7224 */ /* 0x000fe200078e00ff */
[----:B-12---:R-:W-:Y:S02]  /*4080*/  PRMT R13, RZ, 0x7610, R13 ;  /* 0x00007610ff0d7816 */ /* 0x006fe4000000000d */
[----:B------:R-:W-:Y:S02]  /*4090*/  PRMT R12, RZ, 0x7610, R12 ;  /* 0x00007610ff0c7816 */ /* 0x000fe4000000000c */
[----:B------:R-:W-:-:S07]  /*40a0*/  PRMT R11, RZ, 0x7610, R11 ;  /* 0x00007610ff0b7816 */ /* 0x000fce000000000b */
.L_x_131:
[----:B0-2---:R-:W-:Y:S01]  /*40b0*/  IADD3 R3, PT, PT, RZ, -R12, RZ ;  /* 0x8000000cff037210 */ /* 0x005fe20007ffe0ff */
[----:B------:R-:W-:Y:S01]  /*40c0*/  IMAD.MOV.U32 R10, RZ, RZ, R14 ;  /* 0x000000ffff0a7224 */ /* 0x000fe200078e000e */
[----:B------:R-:W-:Y:S02]  /*40d0*/  ISETP.NE.AND P1, PT, R14, RZ, PT ;  /* 0x000000ff0e00720c */ /* 0x000fe40003f25270 */
[----:B------:R-:W-:Y:S02]  /*40e0*/  PRMT R3, R3, 0x7710, RZ ;  /* 0x0000771003037816 */ /* 0x000fe400000000ff */
[----:B------:R-:W-:Y:S02]  /*40f0*/  IADD3 R2, PT, PT, RZ, -R13, RZ ;  /* 0x8000000dff027210 */ /* 0x000fe40007ffe0ff */
[----:B------:R-:W-:Y:S01]  /*4100*/  LOP3.LUT R7, R11, 0xf, RZ, 0xc0, !PT ;  /* 0x0000000f0b077812 */ /* 0x000fe200078ec0ff */
[----:B------:R-:W-:Y:S01]  /*4110*/  IMAD.IADD R6, R16, 0x1, R3 ;  /* 0x0000000110067824 */ /* 0x000fe200078e0203 */
[----:B------:R-:W-:-:S02]  /*4120*/  PRMT R2, R2, 0x7710, RZ ;  /* 0x0000771002027816 */ /* 0x000fc400000000ff */
[----:B------:R-:W-:Y:S01]  /*4130*/  LOP3.LUT R29, R12, 0x7, RZ, 0xc0, !PT ;  /* 0x000000070c1d7812 */ /* 0x000fe200078ec0ff */
[----:B---3--:R-:W-:Y:S01]  /*4140*/  VIADD R4, R7, 0xffffffff ;  /* 0xffffffff07047836 */ /* 0x008fe20000000000 */
[----:B------:R-:W-:Y:S02]  /*4150*/  LOP3.LUT R6, R6, 0x7, RZ, 0xc0, !PT ;  /* 0x0000000706067812 */ /* 0x000fe400078ec0ff */
[----:B------:R-:W-:Y:S02]  /*4160*/  IADD3 R3, PT, PT, R15, R2, RZ ;  /* 0x000000020f037210 */ /* 0x000fe40007ffe0ff */
[-C--:B-1----:R-:W-:Y:S02]  /*4170*/  IADD3 R9, PT, PT, R19, -R14.reuse, RZ ;  /* 0x8000000e13097210 */ /* 0x082fe40007ffe0ff */
[----:B------:R-:W-:Y:S02]  /*4180*/  IADD3 R8, PT, PT, R22, -R14, RZ ;  /* 0x8000000e16087210 */ /* 0x000fe40007ffe0ff */
[----:B------:R-:W-:-:S02]  /*4190*/  MOV R0, RZ ;  /* 0x000000ff00007202 */ /* 0x000fc40000000f00 */
[----:B------:R-:W-:Y:S02]  /*41a0*/  IADD3 R5, PT, PT, R29, -0x1, RZ ;  /* 0xffffffff1d057810 */ /* 0x000fe40007ffe0ff */
[----:B------:R-:W-:Y:S01]  /*41b0*/  IADD3 R2, PT, PT, R6, -0x1, RZ ;  /* 0xffffffff06027810 */ /* 0x000fe20007ffe0ff */
[----:B------:R-:W-:Y:S06]  /*41c0*/  @!P1 BRA `(.L_x_74) ;  /* 0x0000000400d49947 */ /* 0x000fec0003800000 */
[----:B------:R-:W0:Y:S01]  /*41d0*/  LDCU UR4, c[0x0][0x398] ;  /* 0x00007300ff0477ac */ /* 0x000e220008000800 */
[C---:B------:R-:W-:Y:S01]  /*41e0*/  ISETP.GE.U32.AND P1, PT, R14.reuse, 0x10, PT ;  /* 0x000000100e00780c */ /* 0x040fe20003f26070 */
[----:B------:R-:W-:Y:S01]  /*41f0*/  HFMA2 R0, -RZ, RZ, 0, 0 ;  /* 0x00000000ff007431 */ /* 0x000fe200000001ff */
[C---:B------:R-:W-:Y:S01]  /*4200*/  LOP3.LUT P2, RZ, R14.reuse, 0xf, RZ, 0xc0, !PT ;  /* 0x0000000f0eff7812 */ /* 0x040fe2000784c0ff */
[----:B------:R-:W-:Y:S02]  /*4210*/  IMAD.MOV.U32 R27, RZ, RZ, RZ ;  /* 0x000000ffff1b7224 */ /* 0x000fe400078e00ff */
[----:B0-----:R-:W-:-:S08]  /*4220*/  IMAD R26, R14, UR4, RZ ;  /* 0x000000040e1a7c24 */ /* 0x001fd0000f8e02ff */
[----:B------:R-:W-:Y:S05]  /*4230*/  @!P1 BRA `(.L_x_75) ;  /* 0x0000000000a49947 */ /* 0x000fea0003800000 */
[----:B------:R-:W-:Y:S01]  /*4240*/  LOP3.LUT R27, R14, 0x7ffffff0, RZ, 0xc0, !PT ;  /* 0x7ffffff00e1b7812 */ /* 0x000fe200078ec0ff */
[----:B------:R-:W-:Y:S01]  /*4250*/  IMAD.MOV.U32 R0, RZ, RZ, RZ ;  /* 0x000000ffff007224 */ /* 0x000fe200078e00ff */
[----:B------:R-:W-:-:S07]  /*4260*/  MOV R24, RZ ;  /* 0x000000ff00187202 */ /* 0x000fce0000000f00 */
.L_x_76:
        /* <DEDUP_REMOVED lines=9> */
[----:B------:R-:W5:Y:S04]  /*4300*/  LDG.E R32, desc[UR6][R20.64+0x18] ;  /* 0x0000180614207981 */ /* 0x000f68000c1e1900 */
[----:B------:R-:W5:Y:S01]  /*4310*/  LDG.E R30, desc[UR6][R20.64+0x1c] ;  /* 0x00001c06141e7981 */ /* 0x000f62000c1e1900 */
[----:B--2---:R-:W-:-:S04]  /*4320*/  FFMA R0, R33, R33, R0 ;  /* 0x0000002121007223 */ /* 0x004fc80000000000 */
[----:B---3--:R-:W-:-:S04]  /*4330*/  FFMA R0, R35, R35, R0 ;  /* 0x0000002323007223 */ /* 0x008fc80000000000 */
[----:B----4-:R-:W-:Y:S02]  /*4340*/  FFMA R34, R37, R37, R0 ;  /* 0x0000002525227223 */ /* 0x010fe40000000000 */
[----:B------:R-:W2:Y:S02]  /*4350*/  LDG.E R0, desc[UR6][R20.64+0x20] ;  /* 0x0000200614007981 */ /* 0x000ea4000c1e1900 */
[----:B-----5:R-:W-:Y:S02]  /*4360*/  FFMA R34, R25, R25, R34 ;  /* 0x0000001919227223 */ /* 0x020fe40000000022 */
[----:B------:R-:W3:Y:S02]  /*4370*/  LDG.E R25, desc[UR6][R20.64+0x24] ;  /* 0x0000240614197981 */ /* 0x000ee4000c1e1900 */
[----:B------:R-:W-:Y:S02]  /*4380*/  FFMA R33, R31, R31, R34 ;  /* 0x0000001f1f217223 */ /* 0x000fe40000000022 */
[----:B------:R-:W4:Y:S02]  /*4390*/  LDG.E R31, desc[UR6][R20.64+0x28] ;  /* 0x00002806141f7981 */ /* 0x000f24000c1e1900 */
[----:B------:R-:W-:-:S02]  /*43a0*/  FFMA R33, R28, R28, R33 ;  /* 0x0000001c1c217223 */ /* 0x000fc40000000021 */
[----:B------:R-:W5:Y:S02]  /*43b0*/  LDG.E R28, desc[UR6][R20.64+0x2c] ;  /* 0x00002c06141c7981 */ /* 0x000f64000c1e1900 */
[----:B------:R-:W-:Y:S02]  /*43c0*/  FFMA R33, R32, R32, R33 ;  /* 0x0000002020217223 */ /* 0x000fe40000000021 */
[----:B------:R-:W5:Y:S02]  /*43d0*/  LDG.E R32, desc[UR6][R20.64+0x30] ;  /* 0x0000300614207981 */ /* 0x000f64000c1e1900 */
[----:B------:R-:W-:Y:S02]  /*43e0*/  FFMA R35, R30, R30, R33 ;  /* 0x0000001e1e237223 */ /* 0x000fe40000000021 */
[----:B------:R-:W5:Y:S04]  /*43f0*/  LDG.E R33, desc[UR6][R20.64+0x34] ;  /* 0x0000340614217981 */ /* 0x000f68000c1e1900 */
[----:B------:R-:W5:Y:S04]  /*4400*/  LDG.E R30, desc[UR6][R20.64+0x38] ;  /* 0x00003806141e7981 */ /* 0x000f68000c1e1900 */
[----:B------:R-:W5:Y:S01]  /*4410*/  LDG.E R34, desc[UR6][R20.64+0x3c] ;  /* 0x00003c0614227981 */ /* 0x000f62000c1e1900 */
[----:B------:R-:W-:-:S04]  /*4420*/  IADD3 R24, PT, PT, R24, 0x10, RZ ;  /* 0x0000001018187810 */ /* 0x000fc80007ffe0ff */
[----:B------:R-:W-:Y:S01]  /*4430*/  ISETP.NE.AND P1, PT, R24, R27, PT ;  /* 0x0000001b1800720c */ /* 0x000fe20003f25270 */
[----:B--2---:R-:W-:-:S04]  /*4440*/  FFMA R0, R0, R0, R35 ;  /* 0x0000000000007223 */ /* 0x004fc80000000023 */
[----:B---3--:R-:W-:-:S04]  /*4450*/  FFMA R0, R25, R25, R0 ;  /* 0x0000001919007223 */ /* 0x008fc80000000000 */
[----:B----4-:R-:W-:-:S04]  /*4460*/  FFMA R31, R31, R31, R0 ;  /* 0x0000001f1f1f7223 */ /* 0x010fc80000000000 */
[----:B-----5:R-:W-:-:S04]  /*4470*/  FFMA R31, R28, R28, R31 ;  /* 0x0000001c1c1f7223 */ /* 0x020fc8000000001f */
[----:B------:R-:W-:-:S04]  /*4480*/  FFMA R32, R32, R32, R31 ;  /* 0x0000002020207223 */ /* 0x000fc8000000001f */
[----:B------:R-:W-:-:S04]  /*4490*/  FFMA R33, R33, R33, R32 ;  /* 0x0000002121217223 */ /* 0x000fc80000000020 */
[----:B------:R-:W-:-:S04]  /*44a0*/  FFMA R33, R30, R30, R33 ;  /* 0x0000001e1e217223 */ /* 0x000fc80000000021 */
[----:B------:R-:W-:Y:S01]  /*44b0*/  FFMA R0, R34, R34, R33 ;  /* 0x0000002222007223 */ /* 0x000fe20000000021 */
[----:B------:R-:W-:Y:S06]  /*44c0*/  @P1 BRA `(.L_x_76) ;  /* 0xfffffffc00681947 */ /* 0x000fec000383ffff */
.L_x_75:
        /* <DEDUP_REMOVED lines=29> */
.L_x_77:
        /* <DEDUP_REMOVED lines=22> */
.L_x_78:
        /* <DEDUP_REMOVED lines=18> */
.L_x_74:
[----:B------:R-:W0:Y:S01]  /*4920*/  LDCU UR4, c[0x0][0x398] ;  /* 0x00007300ff0477ac */ /* 0x000e220008000800 */
[----:B------:R-:W1:Y:S01]  /*4930*/  LDC.64 R34, c[0x0][0x380] ;  /* 0x0000e000ff227b82 */ /* 0x000e620000000a00 */
[----:B0-----:R-:W-:-:S05]  /*4940*/  MOV R21, UR4 ;  /* 0x0000000400157c02 */ /* 0x001fca0008000f00 */
[----:B------:R-:W-:-:S04]  /*4950*/  IMAD R31, R14, R21, RZ ;  /* 0x000000150e1f7224 */ /* 0x000fc800078e02ff */
[----:B------:R-:W-:-:S04]  /*4960*/  IMAD.IADD R25, R31, 0x1, R14 ;  /* 0x000000011f197824 */ /* 0x000fc800078e020e */
[----:B-1----:R-:W-:-:S05]  /*4970*/  IMAD.WIDE.U32 R34, R25, 0x4, R34 ;  /* 0x0000000419227825 */ /* 0x002fca00078e0022 */
[----:B------:R-:W2:Y:S02]  /*4980*/  LDG.E R25, desc[UR6][R34.64] ;  /* 0x0000000622197981 */ /* 0x000ea4000c1e1900 */
[----:B--2---:R-:W-:-:S05]  /*4990*/  FADD R0, R25, -R0 ;  /* 0x8000000019007221 */ /* 0x004fca0000000000 */
[----:B------:R-:W-:-:S13]  /*49a0*/  FSETP.GTU.AND P1, PT, R0, RZ, PT ;  /* 0x000000ff0000720b */ /* 0x000fda0003f2c000 */
[----:B------:R-:W-:Y:S05]  /*49b0*/  @!P1 BRA `(.L_x_8) ;  /* 0x00000024009c9947 */ /* 0x000fea0003800000 */
[----:B------:R-:W-:Y:S01]  /*49c0*/  IADD3 R20, PT, PT, R0, -0xd000000, RZ ;  /* 0xf300000000147810 */ /* 0x000fe20007ffe0ff */
[----:B------:R0:W1:Y:S03]  /*49d0*/  MUFU.RSQ R21, R0 ;  /* 0x0000000000157308 */ /* 0x0000660000001400 */
[----:B------:R-:W-:-:S13]  /*49e0*/  ISETP.GT.U32.AND P1, PT, R20, 0x727fffff, PT ;  /* 0x727fffff1400780c */ /* 0x000fda0003f24070 */
[----:B0-----:R-:W-:Y:S05]  /*49f0*/  @!P1 BRA `(.L_x_79) ;  /* 0x0000000000189947 */ /* 0x001fea0003800000 */
[----:B------:R-:W-:Y:S01]  /*4a00*/  BSSY.RECONVERGENT B1, `(.L_x_80) ;  /* 0x0000003000017945 */ /* 0x000fe20003800200 */
[----:B------:R-:W-:-:S07]  /*4a10*/  MOV R20, 0x4a30 ;  /* 0x00004a3000147802 */ /* 0x000fce0000000f00 */
[----:B-1----:R-:W-:Y:S05]  /*4a20*/  CALL.REL.NOINC `($__internal_0_$__cuda_sm20_sqrt_rn_f32_slowpath) ;  /* 0x0000004000c47944 */ /* 0x002fea0003c00000 */
[----:B------:R-:W-:Y:S05]  /*4a30*/  BSYNC.RECONVERGENT B1 ;  /* 0x0000000000017941 */ /* 0x000fea0003800200 */
.L_x_80:
[----:B------:R-:W-:Y:S01]  /*4a40*/  MOV R33, R26 ;  /* 0x0000001a00217202 */ /* 0x000fe20000000f00 */
[----:B------:R-:W-:Y:S06]  /*4a50*/  BRA `(.L_x_81) ;  /* 0x0000000000107947 */ /* 0x000fec0003800000 */
.L_x_79:
[----:B-1----:R-:W-:Y:S01]  /*4a60*/  FMUL.FTZ R33, R0, R21 ;  /* 0x0000001500217220 */ /* 0x002fe20000410000 */
[----:B------:R-:W-:-:S03]  /*4a70*/  FMUL.FTZ R20, R21, 0.5 ;  /* 0x3f00000015147820 */ /* 0x000fc60000410000 */
[----:B------:R-:W-:-:S04]  /*4a80*/  FFMA R0, -R33, R33, R0 ;  /* 0x0000002121007223 */ /* 0x000fc80000000100 */
[----:B------:R-:W-:-:S07]  /*4a90*/  FFMA R33, R0, R20, R33 ;  /* 0x0000001400217223 */ /* 0x000fce0000000021 */
.L_x_81:
[----:B------:R-:W0:Y:S01]  /*4aa0*/  LDCU UR4, c[0x0][0x398] ;  /* 0x00007300ff0477ac */ /* 0x000e220008000800 */
[----:B------:R1:W-:Y:S01]  /*4ab0*/  STG.E desc[UR6][R34.64], R33 ;  /* 0x0000002122007986 */ /* 0x0003e2000c101906 */
[----:B------:R-:W-:-:S05]  /*4ac0*/  VIADD R14, R14, 0x1 ;  /* 0x000000010e0e7836 */ /* 0x000fca0000000000 */
[----:B0-----:R-:W-:-:S13]  /*4ad0*/  ISETP.GE.AND P1, PT, R14, UR4, PT ;  /* 0x000000040e007c0c */ /* 0x001fda000bf26270 */
[----:B-1----:R-:W-:Y:S05]  /*4ae0*/  @P1 BRA `(.L_x_82) ;  /* 0x0000002400341947 */ /* 0x002fea0003800000 */
[----:B------:R-:W-:-:S13]  /*4af0*/  ISETP.NE.AND P1, PT, R10, RZ, PT ;  /* 0x000000ff0a00720c */ /* 0x000fda0003f25270 */
[----:B------:R-:W-:Y:S05]  /*4b00*/  @!P1 BRA `(.L_x_83) ;  /* 0x0000000c00089947 */ /* 0x000fea0003800000 */
[----:B------:R-:W-:Y:S02]  /*4b10*/  LOP3.LUT R29, R29, 0x3, RZ, 0xc0, !PT ;  /* 0x000000031d1d7812 */ /* 0x000fe400078ec0ff */
[----:B------:R-:W-:Y:S02]  /*4b20*/  LOP3.LUT R30, R10, 0x7ffffff0, RZ, 0xc0, !PT ;  /* 0x7ffffff00a1e7812 */ /* 0x000fe400078ec0ff */
[----:B------:R-:W-:-:S07]  /*4b30*/  MOV R32, R14 ;  /* 0x0000000e00207202 */ /* 0x000fce0000000f00 */
.L_x_92:
[----:B------:R-:W0:Y:S01]  /*4b40*/  LDCU UR4, c[0x0][0x398] ;  /* 0x00007300ff0477ac */ /* 0x000e220008000800 */
[----:B------:R-:W-:Y:S01]  /*4b50*/  ISETP.GE.U32.AND P1, PT, R10, 0x10, PT ;  /* 0x000000100a00780c */ /* 0x000fe20003f26070 */
[----:B------:R-:W-:Y:S02]  /*4b60*/  HFMA2 R24, -RZ, RZ, 0, 0 ;  /* 0x00000000ff187431 */ /* 0x000fe400000001ff */
[----:B------:R-:W-:Y:S02]  /*4b70*/  IMAD.MOV.U32 R0, RZ, RZ, RZ ;  /* 0x000000ffff007224 */ /* 0x000fe400078e00ff */
[----:B0-----:R-:W-:-:S08]  /*4b80*/  IMAD R26, R32, UR4, RZ ;  /* 0x00000004201a7c24 */ /* 0x001fd0000f8e02ff */
[----:B------:R-:W-:Y:S05]  /*4b90*/  @!P1 BRA `(.L_x_84) ;  /* 0x0000000000e89947 */ /* 0x000fea0003800000 */
[----:B------:R-:W-:-:S07]  /*4ba0*/  CS2R R24, SRZ ;  /* 0x0000000000187805 */ /* 0x000fce000001ff00 */
.L_x_85:
[----:B------:R-:W0:Y:S01]  /*4bb0*/  LDC.64 R20, c[0x0][0x380] ;  /* 0x0000e000ff147b82 */ /* 0x000e220000000a00 */
[-C--:B------:R-:W-:Y:S02]  /*4bc0*/  IADD3 R35, PT, PT, R26, R25.reuse, RZ ;  /* 0x000000191a237210 */ /* 0x080fe40007ffe0ff */
        /* <DEDUP_REMOVED lines=43> */
[----:B------:R-:W-:Y:S02]  /*4e80*/  VIADD R25, R25, 0x10 ;  /* 0x0000001019197836 */ /* 0x000fe40000000000 */
        /* <DEDUP_REMOVED lines=10> */
[----:B------:R-:W-:-:S07]  /*4f30*/  MOV R0, R30 ;  /* 0x0000001e00007202 */ /* 0x000fce0000000f00 */
.L_x_84:
[----:B------:R-:W-:-:S13]  /*4f40*/  LOP3.LUT P1, RZ, R10, 0xf, RZ, 0xc0, !PT ;  /* 0x0000000f0aff7812 */ /* 0x000fda000782c0ff */
[----:B------:R-:W-:Y:S05]  /*4f50*/  @!P1 BRA `(.L_x_86) ;  /* 0x0000000400909947 */ /* 0x000fea0003800000 */
[----:B------:R-:W-:Y:S02]  /*4f60*/  ISETP.GE.U32.AND P2, PT, R4, 0x7, PT ;  /* 0x000000070400780c */ /* 0x000fe40003f46070 */
[----:B------:R-:W-:-:S11]  /*4f70*/  LOP3.LUT P1, RZ, R7, 0x7, RZ, 0xc0, !PT ;  /* 0x0000000707ff7812 */ /* 0x000fd6000782c0ff */
[----:B------:R-:W-:Y:S05]  /*4f80*/  @!P2 BRA `(.L_x_87) ;  /* 0x00000000009ca947 */ /* 0x000fea0003800000 */
[----:B------:R-:W0:Y:S01]  /*4f90*/  LDC.64 R20, c[0x0][0x380] ;  /* 0x0000e000ff147b82 */ /* 0x000e220000000a00 */
[----:B------:R-:W-:Y:S01]  /*4fa0*/  IADD3 R35, PT, PT, R26, R0, RZ ;  /* 0x000000001a237210 */ /* 0x000fe20007ffe0ff */
[----:B------:R-:W-:-:S04]  /*4fb0*/  IMAD.IADD R25, R31, 0x1, R0 ;  /* 0x000000011f197824 */ /* 0x000fc800078e0200 */
        /* <DEDUP_REMOVED lines=10> */
[----:B------:R-:W-:-:S04]  /*5060*/  IADD3 R28, P2, PT, R31, R0, RZ ;  /* 0x000000001f1c7210 */ /* 0x000fc80007f5e0ff */
[----:B------:R-:W-:Y:S02]  /*5070*/  LEA R20, P3, R28, R20, 0x2 ;  /* 0x000000141c147211 */ /* 0x000fe400078610ff */
[----:B------:R-:W-:-:S04]  /*5080*/  IADD3.X R36, PT, PT, RZ, RZ, RZ, P2, !PT ;  /* 0x000000ffff247210 */ /* 0x000fc800017fe4ff */
[----:B------:R-:W-:Y:S02]  /*5090*/  LEA.HI.X R21, R28, R21, R36, 0x2, P3 ;  /* 0x000000151c157211 */ /* 0x000fe400018f1424 */
[----:B------:R-:W2:Y:S04]  /*50a0*/  LDG.E R28, desc[UR6][R24.64+0x4] ;  /* 0x00000406181c7981 */ /* 0x000ea8000c1e1900 */
[----:B------:R-:W2:Y:S04]  /*50b0*/  LDG.E R34, desc[UR6][R20.64+0x4] ;  /* 0x0000040614227981 */ /* 0x000ea8000c1e1900 */
[----:B------:R-:W3:Y:S04]  /*50c0*/  LDG.E R36, desc[UR6][R24.64+0xc] ;  /* 0x00000c0618247981 */ /* 0x000ee8000c1e1900 */
        /* <DEDUP_REMOVED lines=16> */
[----:B------:R-:W-:Y:S02]  /*51d0*/  VIADD R0, R0, 0x8 ;  /* 0x0000000800007836 */ /* 0x000fe40000000000 */
[----:B--2---:R-:W-:-:S04]  /*51e0*/  FFMA R27, R28, R34, R27 ;  /* 0x000000221c1b7223 */ /* 0x004fc8000000001b */
[----:B---3--:R-:W-:-:S07]  /*51f0*/  FFMA R24, R36, R35, R27 ;  /* 0x0000002324187223 */ /* 0x008fce000000001b */
.L_x_87:
[----:B------:R-:W-:Y:S05]  /*5200*/  @!P1 BRA `(.L_x_86) ;  /* 0x0000000000e49947 */ /* 0x000fea0003800000 */
[----:B------:R-:W-:Y:S02]  /*5210*/  ISETP.GE.U32.AND P2, PT, R5, 0x3, PT ;  /* 0x000000030500780c */ /* 0x000fe40003f46070 */
[----:B------:R-:W-:-:S11]  /*5220*/  ISETP.NE.AND P1, PT, R29, RZ, PT ;  /* 0x000000ff1d00720c */ /* 0x000fd60003f25270 */
        /* <DEDUP_REMOVED lines=24> */
[----:B------:R-:W2:Y:S01]  /*53b0*/  LDG.E R34, desc[UR6][R20.64+0x8] ;  /* 0x0000080614227981 */ /* 0x000ea2000c1e1900 */
[----:B------:R-:W-:Y:S01]  /*53c0*/  IADD3 R0, PT, PT, R0, 0x4, RZ ;  /* 0x0000000400007810 */ /* 0x000fe20007ffe0ff */
[----:B--2---:R-:W-:-:S04]  /*53d0*/  FFMA R27, R28, R34, R27 ;  /* 0x000000221c1b7223 */ /* 0x004fc8000000001b */
[----:B---3--:R-:W-:-:S07]  /*53e0*/  FFMA R24, R36, R35, R27 ;  /* 0x0000002324187223 */ /* 0x008fce000000001b */
.L_x_88:
[----:B------:R-:W-:Y:S05]  /*53f0*/  @!P1 BRA `(.L_x_86) ;  /* 0x0000000000689947 */ /* 0x000fea0003800000 */
[----:B------:R-:W0:Y:S01]  /*5400*/  LDC.64 R20, c[0x0][0x380] ;  /* 0x0000e000ff147b82 */ /* 0x000e220000000a00 */
[----:B------:R-:W-:Y:S01]  /*5410*/  IMAD.IADD R35, R26, 0x1, R0 ;  /* 0x000000011a237824 */ /* 0x000fe200078e0200 */
[----:B------:R-:W-:-:S03]  /*5420*/  IADD3 R25, PT, PT, R31, R0, RZ ;  /* 0x000000001f197210 */ /* 0x000fc60007ffe0ff */
        /* <DEDUP_REMOVED lines=13> */
[----:B------:R-:W-:Y:S01]  /*5500*/  LEA.HI.X R35, R25, R21, R0, 0x2, P3 ;  /* 0x0000001519237211 */ /* 0x000fe200018f1400 */
[----:B------:R-:W-:Y:S01]  /*5510*/  IMAD.X R0, RZ, RZ, RZ, P2 ;  /* 0x000000ffff007224 */ /* 0x000fe200010e06ff */
[----:B------:R-:W-:-:S05]  /*5520*/  LEA R20, P3, R27, R20, 0x2 ;  /* 0x000000141b147211 */ /* 0x000fca00078610ff */
[----:B------:R-:W2:Y:S01]  /*5530*/  @P1 LDG.E R28, desc[UR6][R34.64+0x8] ;  /* 0x00000806221c1981 */ /* 0x000ea2000c1e1900 */
[----:B------:R-:W-:-:S03]  /*5540*/  LEA.HI.X R21, R27, R21, R0, 0x2, P3 ;  /* 0x000000151b157211 */ /* 0x000fc600018f1400 */
[----:B------:R-:W3:Y:S04]  /*5550*/  LDG.E R0, desc[UR6][R34.64+0x4] ;  /* 0x0000040622007981 */ /* 0x000ee8000c1e1900 */
[----:B------:R-:W3:Y:S04]  /*5560*/  LDG.E R25, desc[UR6][R20.64+0x4] ;  /* 0x0000040614197981 */ /* 0x000ee8000c1e1900 */
[----:B------:R-:W2:Y:S01]  /*5570*/  @P1 LDG.E R27, desc[UR6][R20.64+0x8] ;  /* 0x00000806141b1981 */ /* 0x000ea2000c1e1900 */
[----:B---3--:R-:W-:-:S04]  /*5580*/  FFMA R24, R25, R0, R24 ;  /* 0x0000000019187223 */ /* 0x008fc80000000018 */
[----:B--2---:R-:W-:-:S07]  /*5590*/  @P1 FFMA R24, R27, R28, R24 ;  /* 0x0000001c1b181223 */ /* 0x004fce0000000018 */
.L_x_86:
[----:B------:R-:W0:Y:S01]  /*55a0*/  LDC.64 R34, c[0x0][0x380] ;  /* 0x0000e000ff227b82 */ /* 0x000e220000000a00 */
[----:B------:R-:W-:-:S05]  /*55b0*/  IADD3 R21, PT, PT, R26, R10, RZ ;  /* 0x0000000a1a157210 */ /* 0x000fca0007ffe0ff */
        /* <DEDUP_REMOVED lines=15> */
[----:B------:R-:W-:-:S07]  /*56b0*/  IMAD.MOV.U32 R21, RZ, RZ, R0 ;  /* 0x000000ffff157224 */ /* 0x000fce00078e0000 */
.L_x_90:
[----:B------:R-:W-:Y:S05]  /*56c0*/  BSYNC.RECONVERGENT B3 ;  /* 0x0000000000037941 */ /* 0x000fea0003800200 */
.L_x_89:
[----:B------:R-:W0:Y:S01]  /*56d0*/  LDCU UR4, c[0x0][0x398] ;  /* 0x00007300ff0477ac */ /* 0x000e220008000800 */
[----:B------:R2:W-:Y:S01]  /*56e0*/  STG.E desc[UR6][R34.64], R21 ;  /* 0x0000001522007986 */ /* 0x0005e2000c101906 */
[----:B------:R-:W-:-:S04]  /*56f0*/  IADD3 R32, PT, PT, R32, 0x1, RZ ;  /* 0x0000000120207810 */ /* 0x000fc80007ffe0ff */
[----:B0-----:R-:W-:-:S13]  /*5700*/  ISETP.NE.AND P1, PT, R32, UR4, PT ;  /* 0x0000000420007c0c */ /* 0x001fda000bf25270 */
[----:B--2---:R-:W-:Y:S05]  /*5710*/  @!P1 BRA `(.L_x_91) ;  /* 0x0000001400389947 */ /* 0x004fea0003800000 */
[----:B------:R-:W-:Y:S05]  /*5720*/  BRA `(.L_x_92) ;  /* 0xfffffff400047947 */ /* 0x000fea000383ffff */
.L_x_83:
[----:B------:R-:W-:Y:S01]  /*5730*/  ISETP.GE.U32.AND P1, PT, R9, 0x7, PT ;  /* 0x000000070900780c */ /* 0x000fe20003f26070 */
[----:B------:R-:W-:-:S12]  /*5740*/  HFMA2 R5, -RZ, RZ, 0, 5.9604644775390625e-08 ;  /* 0x00000001ff057431 */ /* 0x000fd800000001ff */
[----:B------:R-:W-:Y:S05]  /*5750*/  @!P1 BRA `(.L_x_93) ;  /* 0x0000000800b09947 */ /* 0x000fea0003800000 */
[----:B------:R-:W-:-:S07]  /*5760*/  IMAD.MOV.U32 R5, RZ, RZ, 0x1 ;  /* 0x00000001ff057424 */ /* 0x000fce00078e00ff */
.L_x_110:
        /* <DEDUP_REMOVED lines=14> */
[----:B------:R-:W-:Y:S02]  /*5850*/  MOV R0, R20 ;  /* 0x0000001400007202 */ /* 0x000fe40000000f00 */
[----:B------:R-:W-:Y:S02]  /*5860*/  MOV R27, R33 ;  /* 0x00000021001b7202 */ /* 0x000fe40000000f00 */
[----:B------:R-:W-:-:S07]  /*5870*/  MOV R20, 0x5890 ;  /* 0x0000589000147802 */ /* 0x000fce0000000f00 */
[----:B------:R-:W-:Y:S05]  /*5880*/  CALL.REL.NOINC `($__internal_1_$__cuda_sm3x_div_rn_noftz_f32_slowpath) ;  /* 0x0000003400807944 */ /* 0x000fea0003c00000 */
[----:B------:R-:W-:-:S07]  /*5890*/  IMAD.MOV.U32 R7, RZ, RZ, R0 ;  /* 0x000000ffff077224 */ /* 0x000fce00078e0000 */
.L_x_95:
[----:B------:R-:W-:Y:S05]  /*58a0*/  BSYNC.RECONVERGENT B3 ;  /* 0x0000000000037941 */ /* 0x000fea0003800200 */
.L_x_94:
        /* <DEDUP_REMOVED lines=20> */
.L_x_97:
[----:B------:R-:W-:Y:S05]  /*59f0*/  BSYNC.RECONVERGENT B3 ;  /* 0x0000000000037941 */ /* 0x000fea0003800200 */
.L_x_96:
        /* <DEDUP_REMOVED lines=20> */
.L_x_99:
[----:B------:R-:W-:Y:S05]  /*5b40*/  BSYNC.RECONVERGENT B3 ;  /* 0x0000000000037941 */ /* 0x000fea0003800200 */
.L_x_98:
        /* <DEDUP_REMOVED lines=20> */
.L_x_101:
[----:B------:R-:W-:Y:S05]  /*5c90*/  BSYNC.RECONVERGENT B3 ;  /* 0x0000000000037941 */ /* 0x000fea0003800200 */
.L_x_100:
        /* <DEDUP_REMOVED lines=20> */
.L_x_103:
[----:B------:R-:W-:Y:S05]  /*5de0*/  BSYNC.RECONVERGENT B3 ;  /* 0x0000000000037941 */ /* 0x000fea0003800200 */
.L_x_102:
        /* <DEDUP_REMOVED lines=20> */
.L_x_105:
[----:B------:R-:W-:Y:S05]  /*5f30*/  BSYNC.RECONVERGENT B3 ;  /* 0x0000000000037941 */ /* 0x000fea0003800200 */
.L_x_104:
        /* <DEDUP_REMOVED lines=20> */
.L_x_107:
[----:B------:R-:W-:Y:S05]  /*6080*/  BSYNC.RECONVERGENT B3 ;  /* 0x0000000000037941 */ /* 0x000fea0003800200 */
.L_x_106:
        /* <DEDUP_REMOVED lines=19> */
.L_x_109:
[----:B------:R-:W-:Y:S05]  /*61c0*/  BSYNC.RECONVERGENT B3 ;  /* 0x0000000000037941 */ /* 0x000fea0003800200 */
.L_x_108:
[----:B------:R0:W-:Y:S01]  /*61d0*/  STG.E desc[UR6][R34.64], R0 ;  /* 0x0000000022007986 */ /* 0x0001e2000c101906 */
[C---:B------:R-:W-:Y:S02]  /*61e0*/  IADD3 R4, PT, PT, R5.reuse, 0x7, RZ ;  /* 0x0000000705047810 */ /* 0x040fe40007ffe0ff */
[----:B------:R-:W-:Y:S02]  /*61f0*/  IADD3 R5, PT, PT, R5, 0x8, RZ ;  /* 0x0000000805057810 */ /* 0x000fe40007ffe0ff */
[----:B------:R-:W-:-:S13]  /*6200*/  ISETP.NE.AND P1, PT, R4, R17, PT ;  /* 0x000000110400720c */ /* 0x000fda0003f25270 */
[----:B0-----:R-:W-:Y:S05]  /*6210*/  @P1 BRA `(.L_x_110) ;  /* 0xfffffff400541947 */ /* 0x001fea000383ffff */
.L_x_93:
        /* <DEDUP_REMOVED lines=23> */
.L_x_113:
[----:B------:R-:W-:Y:S05]  /*6390*/  BSYNC.RECONVERGENT B3 ;  /* 0x0000000000037941 */ /* 0x000fea0003800200 */
.L_x_112:
        /* <DEDUP_REMOVED lines=20> */
.L_x_115:
[----:B------:R-:W-:Y:S05]  /*64e0*/  BSYNC.RECONVERGENT B3 ;  /* 0x0000000000037941 */ /* 0x000fea0003800200 */
.L_x_114:
        /* <DEDUP_REMOVED lines=20> */
.L_x_117:
[----:B------:R-:W-:Y:S05]  /*6630*/  BSYNC.RECONVERGENT B3 ;  /* 0x0000000000037941 */ /* 0x000fea0003800200 */
.L_x_116:
        /* <DEDUP_REMOVED lines=19> */
.L_x_119:
[----:B------:R-:W-:Y:S05]  /*6770*/  BSYNC.RECONVERGENT B3 ;  /* 0x0000000000037941 */ /* 0x000fea0003800200 */
.L_x_118:
[----:B------:R0:W-:Y:S01]  /*6780*/  STG.E desc[UR6][R34.64], R0 ;  /* 0x0000000022007986 */ /* 0x0001e2000c101906 */
[----:B------:R-:W-:-:S07]  /*6790*/  IADD3 R5, PT, PT, R5, 0x4, RZ ;  /* 0x0000000405057810 */ /* 0x000fce0007ffe0ff */
.L_x_111:
        /* <DEDUP_REMOVED lines=24> */
.L_x_122:
[----:B------:R-:W-:Y:S05]  /*6920*/  BSYNC.RECONVERGENT B3 ;  /* 0x0000000000037941 */ /* 0x000fea0003800200 */
.L_x_121:
        /* <DEDUP_REMOVED lines=19> */
.L_x_124:
[----:B------:R-:W-:Y:S05]  /*6a60*/  BSYNC.RECONVERGENT B3 ;  /* 0x0000000000037941 */ /* 0x000fea0003800200 */
.L_x_123:
[----:B------:R0:W-:Y:S01]  /*6a70*/  STG.E desc[UR6][R36.64], R0 ;  /* 0x0000000024007986 */ /* 0x0001e2000c101906 */
[----:B------:R-:W-:-:S07]  /*6a80*/  VIADD R5, R5, 0x2 ;  /* 0x0000000205057836 */ /* 0x000fce0000000000 */
.L_x_120:
        /* <DEDUP_REMOVED lines=21> */
.L_x_126:
[----:B------:R-:W-:Y:S05]  /*6be0*/  BSYNC.RECONVERGENT B3 ;  /* 0x0000000000037941 */ /* 0x000fea0003800200 */
.L_x_125:
[----:B------:R1:W-:Y:S02]  /*6bf0*/  STG.E desc[UR6][R4.64], R0 ;  /* 0x0000000004007986 */ /* 0x0003e4000c101906 */
.L_x_91:
[----:B------:R-:W-:Y:S01]  /*6c00*/  ISETP.GE.U32.AND P1, PT, R9, 0x7, PT ;  /* 0x000000070900780c */ /* 0x000fe20003f26070 */
[----:B01----:R-:W-:Y:S01]  /*6c10*/  IMAD.MOV.U32 R0, RZ, RZ, R14 ;  /* 0x000000ffff007224 */ /* 0x003fe200078e000e */
[----:B------:R-:W-:-:S11]  /*6c20*/  LOP3.LUT P2, RZ, R8, 0x7, RZ, 0xc0, !PT ;  /* 0x0000000708ff7812 */ /* 0x000fd6000784c0ff */
[----:B------:R-:W-:Y:S05]  /*6c30*/  @!P1 BRA `(.L_x_127) ;  /* 0x0000000000489947 */ /* 0x000fea0003800000 */
[----:B------:R-:W0:Y:S01]  /*6c40*/  LDC.64 R4, c[0x0][0x380] ;  /* 0x0000e000ff047b82 */ /* 0x000e220000000a00 */
[----:B------:R-:W-:Y:S01]  /*6c50*/  LOP3.LUT R7, R8, 0xfffffff8, RZ, 0xc0, !PT ;  /* 0xfffffff808077812 */ /* 0x000fe200078ec0ff */
[----:B------:R-:W-:Y:S01]  /*6c60*/  UMOV UR4, URZ ;  /* 0x000000ff00047c82 */ /* 0x000fe20008000000 */
[----:B------:R-:W-:-:S07]  /*6c70*/  MOV R0, R14 ;  /* 0x0000000e00007202 */ /* 0x000fce0000000f00 */
.L_x_128:
[----:B-1----:R-:W-:Y:S01]  /*6c80*/  IADD3 R9, PT, PT, R31, R0, RZ ;  /* 0x000000001f097210 */ /* 0x002fe20007ffe0ff */
[----:B------:R-:W-:Y:S01]  /*6c90*/  UIADD3 UR4, UPT, UPT, UR4, 0x8, URZ ;  /* 0x0000000804047890 */ /* 0x000fe2000fffe0ff */
[----:B------:R-:W-:-:S03]  /*6ca0*/  VIADD R0, R0, 0x8 ;  /* 0x0000000800007836 */ /* 0x000fc60000000000 */
        /* <DEDUP_REMOVED lines=11> */
.L_x_127:
[----:B------:R-:W-:Y:S05]  /*6d60*/  @!P2 BRA `(.L_x_82) ;  /* 0x000000000094a947 */ /* 0x000fea0003800000 */
[----:B------:R-:W-:Y:S02]  /*6d70*/  ISETP.GE.U32.AND P2, PT, R2, 0x3, PT ;  /* 0x000000030200780c */ /* 0x000fe40003f46070 */
[----:B------:R-:W-:-:S11]  /*6d80*/  LOP3.LUT P1, RZ, R6, 0x3, RZ, 0xc0, !PT ;  /* 0x0000000306ff7812 */ /* 0x000fd6000782c0ff */
[----:B------:R-:W-:Y:S05]  /*6d90*/  @!P2 BRA `(.L_x_129) ;  /* 0x000000000034a947 */ /* 0x000fea0003800000 */
[----:B------:R-:W0:Y:S01]  /*6da0*/  LDC.64 R4, c[0x0][0x380] ;  /* 0x0000e000ff047b82 */ /* 0x000e220000000a00 */
[CC--:B------:R-:W-:Y:S02]  /*6db0*/  IADD3 R2, P2, PT, R31.reuse, R0.reuse, RZ ;  /* 0x000000001f027210 */ /* 0x0c0fe40007f5e0ff */
[----:B-1----:R-:W-:Y:S01]  /*6dc0*/  IADD3 R9, PT, PT, R31, R0, RZ ;  /* 0x000000001f097210 */ /* 0x002fe20007ffe0ff */
[----:B------:R-:W-:Y:S01]  /*6dd0*/  VIADD R0, R0, 0x4 ;  /* 0x0000000400007836 */ /* 0x000fe20000000000 */
        /* <DEDUP_REMOVED lines=9> */
.L_x_129:
[----:B------:R-:W-:Y:S05]  /*6e70*/  @!P1 BRA `(.L_x_82) ;  /* 0x0000000000509947 */ /* 0x000fea0003800000 */
[C---:B------:R-:W-:Y:S02]  /*6e80*/  LOP3.LUT R2, R3.reuse, 0x1, RZ, 0xc0, !PT ;  /* 0x0000000103027812 */ /* 0x040fe400078ec0ff */
[----:B------:R-:W-:Y:S02]  /*6e90*/  LOP3.LUT R3, R3, 0x3, RZ, 0xc0, !PT ;  /* 0x0000000303037812 */ /* 0x000fe400078ec0ff */
[----:B------:R-:W-:Y:S02]  /*6ea0*/  ISETP.NE.U32.AND P1, PT, R2, 0x1, PT ;  /* 0x000000010200780c */ /* 0x000fe40003f25070 */
[----:B------:R-:W-:-:S11]  /*6eb0*/  ISETP.NE.AND P2, PT, R3, 0x1, PT ;  /* 0x000000010300780c */ /* 0x000fd60003f45270 */
[----:B0-----:R-:W0:Y:S02]  /*6ec0*/  @!P1 LDC.64 R4, c[0x0][0x380] ;  /* 0x0000e000ff049b82 */ /* 0x001e240000000a00 */
[----:B------:R-:W-:Y:S05]  /*6ed0*/  @!P2 BRA `(.L_x_130) ;  /* 0x00000000002ca947 */ /* 0x000fea0003800000 */
[----:B------:R-:W2:Y:S01]  /*6ee0*/  LDC.64 R2, c[0x0][0x380] ;  /* 0x0000e000ff027b82 */ /* 0x000ea20000000a00 */
[CC--:B-1----:R-:W-:Y:S02]  /*6ef0*/  IADD3 R8, P2, PT, R31.reuse, R0.reuse, RZ ;  /* 0x000000001f087210 */ /* 0x0c2fe40007f5e0ff */
[----:B------:R-:W-:Y:S01]  /*6f00*/  IADD3 R9, PT, PT, R31, R0, RZ ;  /* 0x000000001f097210 */ /* 0x000fe20007ffe0ff */
[----:B------:R-:W-:Y:S01]  /*6f10*/  VIADD R0, R0, 0x2 ;  /* 0x0000000200007836 */ /* 0x000fe20000000000 */
[----:B------:R-:W-:-:S03]  /*6f20*/  IADD3.X R10, PT, PT, RZ, RZ, RZ, P2, !PT ;  /* 0x000000ffff0a7210 */ /* 0x000fc600017fe4ff */
[----:B------:R-:W1:Y:S01]  /*6f30*/  LDC.64 R6, c[0x0][0x380] ;  /* 0x0000e000ff067b82 */ /* 0x000e620000000a00 */
[----:B--2---:R-:W-:-:S04]  /*6f40*/  LEA R2, P2, R8, R2, 0x2 ;  /* 0x0000000208027211 */ /* 0x004fc800078410ff */
[----:B------:R-:W-:Y:S01]  /*6f50*/  LEA.HI.X R3, R8, R3, R10, 0x2, P2 ;  /* 0x0000000308037211 */ /* 0x000fe200010f140a */
[----:B-1----:R-:W-:-:S05]  /*6f60*/  IMAD.WIDE.U32 R6, R9, 0x4, R6 ;  /* 0x0000000409067825 */ /* 0x002fca00078e0006 */
[----:B------:R2:W-:Y:S04]  /*6f70*/  STG.E desc[UR6][R6.64], RZ ;  /* 0x000000ff06007986 */ /* 0x0005e8000c101906 */
[----:B------:R2:W-:Y:S02]  /*6f80*/  STG.E desc[UR6][R2.64+0x4], RZ ;  /* 0x000004ff02007986 */ /* 0x0005e4000c101906 */
.L_x_130:
[----:B------:R-:W-:-:S05]  /*6f90*/  @!P1 IADD3 R31, PT, PT, R31, R0, RZ ;  /* 0x000000001f1f9210 */ /* 0x000fca0007ffe0ff */
[----:B0-----:R-:W-:-:S05]  /*6fa0*/  @!P1 IMAD.WIDE.U32 R4, R31, 0x4, R4 ;  /* 0x000000041f049825 */ /* 0x001fca00078e0004 */
[----:B------:R3:W-:Y:S02]  /*6fb0*/  @!P1 STG.E desc[UR6][R4.64], RZ ;  /* 0x000000ff04009986 */ /* 0x0007e4000c101906 */
.L_x_82:
[----:B------:R-:W4:Y:S01]  /*6fc0*/  LDCU UR4, c[0x0][0x398] ;  /* 0x00007300ff0477ac */ /* 0x000f220008000800 */
[----:B------:R-:W-:Y:S01]  /*6fd0*/  VIADD R11, R11, 0x1 ;  /* 0x000000010b0b7836 */ /* 0x000fe20000000000 */
[----:B------:R-:W-:Y:S02]  /*6fe0*/  IADD3 R12, PT, PT, R12, 0x1, RZ ;  /* 0x000000010c0c7810 */ /* 0x000fe40007ffe0ff */
[----:B------:R-:W-:Y:S02]  /*6ff0*/  IADD3 R13, PT, PT, R13, 0x1, RZ ;  /* 0x000000010d0d7810 */ /* 0x000fe40007ffe0ff */
[----:B----4-:R-:W-:-:S04]  /*7000*/  MOV R21, UR4 ;  /* 0x0000000400157c02 */ /* 0x010fc80008000f00 */
[----:B------:R-:W-:-:S13]  /*7010*/  ISETP.NE.AND P1, PT, R14, R21, PT ;  /* 0x000000150e00720c */ /* 0x000fda0003f25270 */
[----:B------:R-:W-:Y:S05]  /*7020*/  @P1 BRA `(.L_x_131) ;  /* 0xffffffd000201947 */ /* 0x000fea000383ffff */
.L_x_8:
[----:B------:R-:W-:Y:S05]  /*7030*/  BSYNC.RECONVERGENT B0 ;  /* 0x0000000000007941 */ /* 0x000fea0003800200 */
.L_x_7:
[----:B------:R-:W-:Y:S01]  /*7040*/  BAR.SYNC.DEFER_BLOCKING 0x0 ;  /* 0x0000000000007b1d */ /* 0x000fe20000010000 */
[----:B------:R-:W-:-:S05]  /*7050*/  ISETP.GE.AND P1, PT, R23, R21, PT ;  /* 0x000000151700720c */ /* 0x000fca0003f26270 */
[----:B------:R-:W-:Y:S08]  /*7060*/  BSSY.RECONVERGENT B0, `(.L_x_132) ;  /* 0x0000009000007945 */ /* 0x000ff00003800200 */
[----:B------:R-:W-:Y:S05]  /*7070*/  @P1 BRA `(.L_x_133) ;  /* 0x00000000001c1947 */ /* 0x000fea0003800000 */
[----:B------:R-:W4:Y:S08]  /*7080*/  LDC R0, c[0x0][0x360] ;  /* 0x0000d800ff007b82 */ /* 0x000f300000000800 */
[----:B0123--:R-:W0:Y:S02]  /*7090*/  LDC.64 R4, c[0x0][0x390] ;  /* 0x0000e400ff047b82 */ /* 0x00fe240000000a00 */
.L_x_134:
[----:B0-----:R-:W-:-:S04]  /*70a0*/  IMAD.WIDE R2, R23, 0x4, R4 ;  /* 0x0000000417027825 */ /* 0x001fc800078e0204 */
[----:B----4-:R-:W-:Y:S01]  /*70b0*/  IMAD.IADD R23, R0, 0x1, R23 ;  /* 0x0000000100177824 */ /* 0x010fe200078e0217 */
[----:B------:R0:W-:Y:S04]  /*70c0*/  STG.E desc[UR6][R2.64], RZ ;  /* 0x000000ff02007986 */ /* 0x0001e8000c101906 */
[----:B------:R-:W-:-:S13]  /*70d0*/  ISETP.GE.AND P1, PT, R23, R21, PT ;  /* 0x000000151700720c */ /* 0x000fda0003f26270 */
[----:B------:R-:W-:Y:S05]  /*70e0*/  @!P1 BRA `(.L_x_134) ;  /* 0xfffffffc00ec9947 */ /* 0x000fea000383ffff */
.L_x_133:
[----:B------:R-:W-:Y:S05]  /*70f0*/  BSYNC.RECONVERGENT B0 ;  /* 0x0000000000007941 */ /* 0x000fea0003800200 */
.L_x_132:
[----:B------:R-:W-:Y:S06]  /*7100*/  BAR.SYNC.DEFER_BLOCKING 0x0 ;  /* 0x0000000000007b1d */ /* 0x000fec0000010000 */
[----:B------:R-:W-:Y:S05]  /*7110*/  @!P0 EXIT ;  /* 0x000000000000894d */ /* 0x000fea0003800000 */
[----:B------:R-:W4:Y:S01]  /*7120*/  S2UR UR5, SR_CgaCtaId ;  /* 0x00000000000579c3 */ /* 0x000f220000008800 */
[----:B0123--:R-:W-:Y:S01]  /*7130*/  HFMA2 R4, -RZ, RZ, 0, 0 ;  /* 0x00000000ff047431 */ /* 0x00ffe200000001ff */
[----:B------:R-:W-:Y:S01]  /*7140*/  PRMT R3, RZ, 0x7610, R3 ;  /* 0x00007610ff037816 */ /* 0x000fe20000000003 */
[----:B------:R-:W-:Y:S01]  /*7150*/  UMOV UR4, 0x400 ;  /* 0x0000040000047882 */ /* 0x000fe20000000000 */
[----:B------:R-:W-:Y:S01]  /*7160*/  PRMT R2, RZ, 0x7610, R2 ;  /* 0x00007610ff027816 */ /* 0x000fe20000000002 */
[----:B----4-:R-:W-:-:S12]  /*7170*/  ULEA UR5, UR5, UR4, 0x18 ;  /* 0x0000000405057291 */ /* 0x010fd8000f8ec0ff */
.L_x_141:
[----:B------:R-:W-:Y:S02]  /*7180*/  ISETP.NE.AND P0, PT, R4, RZ, PT ;  /* 0x000000ff0400720c */ /* 0x000fe40003f05270 */
[----:B------:R-:W-:-:S11]  /*7190*/  MOV R23, RZ ;  /* 0x000000ff00177202 */ /* 0x000fd60000000f00 */
[----:B------:R-:W-:Y:S05]  /*71a0*/  @!P0 BRA `(.L_x_135) ;  /* 0x0000000800188947 */ /* 0x000fea0003800000 */
        /* <DEDUP_REMOVED lines=9> */
[----:B------:R-:W-:-:S06]  /*7240*/  UMOV UR4, URZ ;  /* 0x000000ff00047c82 */ /* 0x000fcc0008000000 */
.L_x_137:
[----:B------:R-:W0:Y:S01]  /*7250*/  LDC.64 R6, c[0x0][0x380] ;  /* 0x0000e000ff067b82 */ /* 0x000e220000000a00 */
[----:B------:R-:W-:-:S05]  /*7260*/  IADD3 R9, PT, PT, R0, UR4, RZ ;  /* 0x0000000400097c10 */ /* 0x000fca000fffe0ff */
        /* <DEDUP_REMOVED lines=16> */
[----:B------:R-:W5:Y:S01]  /*7370*/  LDG.E R36, desc[UR6][R6.64+0x3c] ;  /* 0x00003c0606247981 */ /* 0x000f62000c1e1900 */
[----:B------:R-:W-:-:S02]  /*7380*/  ULEA UR8, UR4, UR5, 0x2 ;  /* 0x0000000504087291 */ /* 0x000fc4000f8e10ff */
[----:B------:R-:W-:-:S06]  /*7390*/  UIADD3 UR4, UPT, UPT, UR4, 0x10, URZ ;  /* 0x0000001004047890 */ /* 0x000fcc000fffe0ff */
[----:B------:R-:W-:Y:S01]  /*73a0*/  ISETP.NE.AND P0, PT, R5, UR4, PT ;  /* 0x0000000405007c0c */ /* 0x000fe2000bf05270 */
[----:B------:R-:W2:Y:S04]  /*73b0*/  LDS.128 R8, [UR8] ;  /* 0x00000008ff087984 */ /* 0x000ea80008000c00 */
[----:B------:R-:W0:Y:S01]  /*73c0*/  LDS.128 R12, [UR8+0x10] ;  /* 0x00001008ff0c7984 */ /* 0x000e220008000c00 */
[----:B--2---:R-:W-:-:S03]  /*73d0*/  FFMA R8, R16, R8, R23 ;  /* 0x0000000810087223 */ /* 0x004fc60000000017 */
[----:B------:R-:W1:Y:S01]  /*73e0*/  LDS.128 R16, [UR8+0x20] ;  /* 0x00002008ff107984 */ /* 0x000e620008000c00 */
[----:B---3--:R-:W-:-:S04]  /*73f0*/  FFMA R9, R9, R20, R8 ;  /* 0x0000001409097223 */ /* 0x008fc80000000008 */
[----:B----4-:R-:W-:Y:S02]  /*7400*/  FFMA R10, R10, R21, R9 ;  /* 0x000000150a0a7223 */ /* 0x010fe40000000009 */
[----:B------:R-:W2:Y:S02]  /*7410*/  LDS.128 R20, [UR8+0x30] ;  /* 0x00003008ff147984 */ /* 0x000ea40008000c00 */
[----:B-----5:R-:W-:-:S04]  /*7420*/  FFMA R10, R11, R24, R10 ;  /* 0x000000180b0a7223 */ /* 0x020fc8000000000a */
[----:B0-----:R-:W-:-:S04]  /*7430*/  FFMA R10, R25, R12, R10 ;  /* 0x0000000c190a7223 */ /* 0x001fc8000000000a */
[----:B------:R-:W-:-:S04]  /*7440*/  FFMA R13, R13, R26, R10 ;  /* 0x0000001a0d0d7223 */ /* 0x000fc8000000000a */
[----:B------:R-:W-:-:S04]  /*7450*/  FFMA R14, R14, R27, R13 ;  /* 0x0000001b0e0e7223 */ /* 0x000fc8000000000d */
[----:B------:R-:W-:-:S04]  /*7460*/  FFMA R14, R15, R28, R14 ;  /* 0x0000001c0f0e7223 */ /* 0x000fc8000000000e */
[----:B-1----:R-:W-:-:S04]  /*7470*/  FFMA R14, R29, R16, R14 ;  /* 0x000000101d0e7223 */ /* 0x002fc8000000000e */
[----:B------:R-:W-:-:S04]  /*7480*/  FFMA R17, R17, R30, R14 ;  /* 0x0000001e11117223 */ /* 0x000fc8000000000e */
[----:B------:R-:W-:-:S04]  /*7490*/  FFMA R18, R18, R31, R17 ;  /* 0x0000001f12127223 */ /* 0x000fc80000000011 */
[----:B------:R-:W-:-:S04]  /*74a0*/  FFMA R18, R19, R32, R18 ;  /* 0x0000002013127223 */ /* 0x000fc80000000012 */
[----:B--2---:R-:W-:-:S04]  /*74b0*/  FFMA R18, R33, R20, R18 ;  /* 0x0000001421127223 */ /* 0x004fc80000000012 */
[----:B------:R-:W-:-:S04]  /*74c0*/  FFMA R21, R21, R34, R18 ;  /* 0x0000002215157223 */ /* 0x000fc80000000012 */
[----:B------:R-:W-:-:S04]  /*74d0*/  FFMA R22, R22, R35, R21 ;  /* 0x0000002316167223 */ /* 0x000fc80000000015 */
[----:B------:R-:W-:Y:S01]  /*74e0*/  FFMA R23, R23, R36, R22 ;  /* 0x0000002417177223 */ /* 0x000fe20000000016 */
[----:B------:R-:W-:Y:S06]  /*74f0*/  @P0 BRA `(.L_x_137) ;  /* 0xfffffffc00540947 */ /* 0x000fec000383ffff */
.L_x_136:
[----:B------:R-:W-:Y:S05]  /*7500*/  @!P1 BRA `(.L_x_135) ;  /* 0x0000000400409947 */ /* 0x000fea0003800000 */
[----:B------:R-:W-:-:S04]  /*7510*/  LOP3.LUT R7, R2, 0xf, RZ, 0xc0, !PT ;  /* 0x0000000f02077812 */ /* 0x000fc800078ec0ff */
[C---:B------:R-:W-:Y:S02]  /*7520*/  IADD3 R6, PT, PT, R7.reuse, -0x1, RZ ;  /* 0xffffffff07067810 */ /* 0x040fe40007ffe0ff */
[----:B------:R-:W-:Y:S02]  /*7530*/  LOP3.LUT P1, RZ, R7, 0x7, RZ, 0xc0, !PT ;  /* 0x0000000707ff7812 */ /* 0x000fe4000782c0ff */
[----:B------:R-:W-:-:S13]  /*7540*/  ISETP.GE.U32.AND P0, PT, R6, 0x7, PT ;  /* 0x000000070600780c */ /* 0x000fda0003f06070 */
        /* <DEDUP_REMOVED lines=17> */
[----:B------:R-:W-:-:S05]  /*7660*/  LEA R18, R5, UR5, 0x2 ;  /* 0x0000000505127c11 */ /* 0x000fca000f8e10ff */
[----:B------:R-:W2:Y:S04]  /*7670*/  LDS.128 R8, [R18] ;  /* 0x0000000012087984 */ /* 0x000ea80000000c00 */
[----:B------:R-:W0:Y:S01]  /*7680*/  LDS.128 R12, [R18+0x10] ;  /* 0x00001000120c7984 */ /* 0x000e220000000c00 */
[----:B------:R-:W-:Y:S01]  /*7690*/  IADD3 R5, PT, PT, R5, 0x8, RZ ;  /* 0x0000000805057810 */ /* 0x000fe20007ffe0ff */
[----:B--2---:R-:W-:-:S04]  /*76a0*/  FFMA R8, R16, R8, R23 ;  /* 0x0000000810087223 */ /* 0x004fc80000000017 */
[----:B---3--:R-:W-:-:S04]  /*76b0*/  FFMA R9, R19, R9, R8 ;  /* 0x0000000913097223 */ /* 0x008fc80000000008 */
[----:B----4-:R-:W-:-:S04]  /*76c0*/  FFMA R10, R20, R10, R9 ;  /* 0x0000000a140a7223 */ /* 0x010fc80000000009 */
[----:B-----5:R-:W-:-:S04]  /*76d0*/  FFMA R11, R21, R11, R10 ;  /* 0x0000000b150b7223 */ /* 0x020fc8000000000a */
[----:B0-----:R-:W-:-:S04]  /*76e0*/  FFMA R12, R22, R12, R11 ;  /* 0x0000000c160c7223 */ /* 0x001fc8000000000b */
[----:B------:R-:W-:-:S04]  /*76f0*/  FFMA R13, R25, R13, R12 ;  /* 0x0000000d190d7223 */ /* 0x000fc8000000000c */
[----:B------:R-:W-:-:S04]  /*7700*/  FFMA R14, R24, R14, R13 ;  /* 0x0000000e180e7223 */ /* 0x000fc8000000000d */
[----:B------:R-:W-:-:S07]  /*7710*/  FFMA R23, R27, R15, R14 ;  /* 0x0000000f1b177223 */ /* 0x000fce000000000e */
.L_x_138:
[----:B------:R-:W-:Y:S05]  /*7720*/  @!P1 BRA `(.L_x_135) ;  /* 0x0000000000b89947 */ /* 0x000fea0003800000 */
[----:B------:R-:W-:-:S04]  /*7730*/  LOP3.LUT R6, R3, 0xffff, RZ, 0xc0, !PT ;  /* 0x0000ffff03067812 */ /* 0x000fc800078ec0ff */
[C---:B------:R-:W-:Y:S02]  /*7740*/  LOP3.LUT R7, R6.reuse, 0x7, RZ, 0xc0, !PT ;  /* 0x0000000706077812 */ /* 0x040fe400078ec0ff */
[----:B------:R-:W-:Y:S02]  /*7750*/  LOP3.LUT R6, R6, 0x3, RZ, 0xc0, !PT ;  /* 0x0000000306067812 */ /* 0x000fe400078ec0ff */
[----:B------:R-:W-:Y:S02]  /*7760*/  IADD3 R7, PT, PT, R7, -0x1, RZ ;  /* 0xffffffff07077810 */ /* 0x000fe40007ffe0ff */
[----:B------:R-:W-:Y:S02]  /*7770*/  ISETP.NE.AND P1, PT, R6, RZ, PT ;  /* 0x000000ff0600720c */ /* 0x000fe40003f25270 */
        /* <DEDUP_REMOVED lines=14> */
[----:B------:R-:W-:-:S06]  /*7860*/  LEA R8, R5, UR5, 0x2 ;  /* 0x0000000505087c11 */ /* 0x000fcc000f8e10ff */
[----:B------:R-:W2:Y:S01]  /*7870*/  LDS.128 R8, [R8] ;  /* 0x0000000008087984 */ /* 0x000ea20000000c00 */
[----:B------:R-:W-:Y:S01]  /*7880*/  IADD3 R5, PT, PT, R5, 0x4, RZ ;  /* 0x0000000405057810 */ /* 0x000fe20007ffe0ff */
[----:B--2---:R-:W-:-:S04]  /*7890*/  FFMA R16, R12, R8, R23 ;  /* 0x000000080c107223 */ /* 0x004fc80000000017 */
[----:B---3--:R-:W-:-:S04]  /*78a0*/  FFMA R7, R7, R9, R16 ;  /* 0x0000000907077223 */ /* 0x008fc80000000010 */
[----:B----4-:R-:W-:-:S04]  /*78b0*/  FFMA R10, R18, R10, R7 ;  /* 0x0000000a120a7223 */ /* 0x010fc80000000007 */
[----:B-----5:R-:W-:-:S07]  /*78c0*/  FFMA R23, R17, R11, R10 ;  /* 0x0000000b11177223 */ /* 0x020fce000000000a */
.L_x_139:
[----:B------:R-:W-:Y:S05]  /*78d0*/  @!P1 BRA `(.L_x_135) ;  /* 0x00000000004c9947 */ /* 0x000fea0003800000 */
[----:B------:R-:W0:Y:S01]  /*78e0*/  LDC.64 R12, c[0x0][0x380] ;  /* 0x0000e000ff0c7b82 */ /* 0x000e220000000a00 */
[----:B------:R-:W-:-:S05]  /*78f0*/  IADD3 R7, PT, PT, R0, R5, RZ ;  /* 0x0000000500077210 */ /* 0x000fca0007ffe0ff */
[----:B0-----:R-:W-:-:S06]  /*7900*/  IMAD.WIDE.U32 R12, R7, 0x4, R12 ;  /* 0x00000004070c7825 */ /* 0x001fcc00078e000c */
[----:B------:R-:W2:Y:S01]  /*7910*/  LDG.E R12, desc[UR6][R12.64] ;  /* 0x000000060c0c7981 */ /* 0x000ea2000c1e1900 */
[----:B------:R-:W-:Y:S02]  /*7920*/  LEA R8, R5, UR5, 0x2 ;  /* 0x0000000505087c11 */ /* 0x000fe4000f8e10ff */
[----:B------:R-:W-:-:S04]  /*7930*/  ISETP.NE.AND P0, PT, R6, 0x1, PT ;  /* 0x000000010600780c */ /* 0x000fc80003f05270 */
[----:B------:R-:W2:Y:S02]  /*7940*/  LDS.128 R8, [R8] ;  /* 0x0000000008087984 */ /* 0x000ea40000000c00 */
[----:B--2---:R-:W-:-:S07]  /*7950*/  FFMA R23, R12, R8, R23 ;  /* 0x000000080c177223 */ /* 0x004fce0000000017 */
[----:B------:R-:W-:Y:S05]  /*7960*/  @!P0 BRA `(.L_x_135) ;  /* 0x0000000000288947 */ /* 0x000fea0003800000 */
[----:B------:R-:W0:Y:S01]  /*7970*/  LDC.64 R12, c[0x0][0x380] ;  /* 0x0000e000ff0c7b82 */ /* 0x000e220000000a00 */
[----:B------:R-:W-:-:S05]  /*7980*/  IADD3 R0, P0, PT, R0, R5, RZ ;  /* 0x0000000500007210 */ /* 0x000fca0007f1e0ff */
[----:B------:R-:W-:Y:S01]  /*7990*/  IMAD.X R5, RZ, RZ, RZ, P0 ;  /* 0x000000ffff057224 */ /* 0x000fe200000e06ff */
[----:B------:R-:W-:Y:S02]  /*79a0*/  ISETP.NE.AND P0, PT, R6, 0x2, PT ;  /* 0x000000020600780c */ /* 0x000fe40003f05270 */
[----:B0-----:R-:W-:-:S04]  /*79b0*/  LEA R12, P1, R0, R12, 0x2 ;  /* 0x0000000c000c7211 */ /* 0x001fc800078210ff */
[----:B------:R-:W-:-:S05]  /*79c0*/  LEA.HI.X R13, R0, R13, R5, 0x2, P1 ;  /* 0x0000000d000d7211 */ /* 0x000fca00008f1405 */
[----:B------:R-:W2:Y:S04]  /*79d0*/  LDG.E R0, desc[UR6][R12.64+0x4] ;  /* 0x000004060c007981 */ /* 0x000ea8000c1e1900 */
[----:B------:R-:W3:Y:S01]  /*79e0*/  @P0 LDG.E R6, desc[UR6][R12.64+0x8] ;  /* 0x000008060c060981 */ /* 0x000ee2000c1e1900 */
[----:B--2---:R-:W-:-:S04]  /*79f0*/  FFMA R23, R0, R9, R23 ;  /* 0x0000000900177223 */ /* 0x004fc80000000017 */
[----:B---3--:R-:W-:-:S07]  /*7a00*/  @P0 FFMA R23, R6, R10, R23 ;  /* 0x0000000a06170223 */ /* 0x008fce0000000017 */
.L_x_135:
[----:B------:R-:W0:Y:S08]  /*7a10*/  LDC R5, c[0x0][0x398] ;  /* 0x0000e600ff057b82 */ /* 0x000e300000000800 */
[----:B------:R-:W1:Y:S08]  /*7a20*/  LDC.64 R8, c[0x0][0x380] ;  /* 0x0000e000ff087b82 */ /* 0x000e700000000a00 */
[----:B------:R-:W2:Y:S01]  /*7a30*/  LDC.64 R6, c[0x0][0x388] ;  /* 0x0000e200ff067b82 */ /* 0x000ea20000000a00 */
[----:B0-----:R-:W-:-:S04]  /*7a40*/  IMAD R5, R4, R5, R4 ;  /* 0x0000000504057224 */ /* 0x001fc800078e0204 */
[----:B-1----:R-:W-:-:S05]  /*7a50*/  IMAD.WIDE.U32 R8, R5, 0x4, R8 ;  /* 0x0000000405087825 */ /* 0x002fca00078e0008 */
[----:B------:R-:W3:Y:S01]  /*7a60*/  LDG.E R27, desc[UR6][R8.64] ;  /* 0x00000006081b7981 */ /* 0x000ee2000c1e1900 */
[----:B--2---:R-:W-:-:S05]  /*7a70*/  IMAD.WIDE.U32 R6, R4, 0x4, R6 ;  /* 0x0000000404067825 */ /* 0x004fca00078e0006 */
[----:B------:R-:W2:Y:S01]  /*7a80*/  LDG.E R0, desc[UR6][R6.64] ;  /* 0x0000000606007981 */ /* 0x000ea2000c1e1900 */
[----:B---3--:R-:W0:Y:S01]  /*7a90*/  MUFU.RCP R5, R27 ;  /* 0x0000001b00057308 */ /* 0x008e220000001000 */
[----:B--2---:R-:W-:-:S07]  /*7aa0*/  FADD R0, R0, -R23 ;  /* 0x8000001700007221 */ /* 0x004fce0000000000 */
[----:B------:R-:W1:Y:S01]  /*7ab0*/  FCHK P0, R0, R27 ;  /* 0x0000001b00007302 */ /* 0x000e620000000000 */
[----:B0-----:R-:W-:-:S04]  /*7ac0*/  FFMA R10, -R27, R5, 1 ;  /* 0x3f8000001b0a7423 */ /* 0x001fc80000000105 */
[----:B------:R-:W-:-:S04]  /*7ad0*/  FFMA R5, R5, R10, R5 ;  /* 0x0000000a05057223 */ /* 0x000fc80000000005 */
[----:B------:R-:W-:-:S04]  /*7ae0*/  FFMA R10, R0, R5, RZ ;  /* 0x00000005000a7223 */ /* 0x000fc800000000ff */
[----:B------:R-:W-:-:S04]  /*7af0*/  FFMA R11, -R27, R10, R0 ;  /* 0x0000000a1b0b7223 */ /* 0x000fc80000000100 */
[----:B------:R-:W-:Y:S01]  /*7b00*/  FFMA R5, R5, R11, R10 ;  /* 0x0000000b05057223 */ /* 0x000fe2000000000a */
[----:B-1----:R-:W-:Y:S06]  /*7b10*/  @!P0 BRA `(.L_x_140) ;  /* 0x00000000000c8947 */ /* 0x002fec0003800000 */
[----:B------:R-:W-:-:S07]  /*7b20*/  MOV R20, 0x7b40 ;  /* 0x00007b4000147802 */ /* 0x000fce0000000f00 */
[----:B------:R-:W-:Y:S05]  /*7b30*/  CALL.REL.NOINC `($__internal_1_$__cuda_sm3x_div_rn_noftz_f32_slowpath) ;  /* 0x0000001000d47944 */ /* 0x000fea0003c00000 */
[----:B------:R-:W-:-:S07]  /*7b40*/  MOV R5, R0 ;  /* 0x0000000000057202 */ /* 0x000fce0000000f00 */
.L_x_140:
[----:B------:R-:W0:Y:S01]  /*7b50*/  LDCU UR4, c[0x0][0x398] ;  /* 0x00007300ff0477ac */ /* 0x000e220008000800 */
[C---:B------:R-:W-:Y:S01]  /*7b60*/  LEA R0, R4.reuse, UR5, 0x2 ;  /* 0x0000000504007c11 */ /* 0x040fe2000f8e10ff */
[----:B------:R-:W-:Y:S01]  /*7b70*/  VIADD R3, R3, 0x1 ;  /* 0x0000000103037836 */ /* 0x000fe20000000000 */
[----:B------:R-:W-:Y:S02]  /*7b80*/  IADD3 R4, PT, PT, R4, 0x1, RZ ;  /* 0x0000000104047810 */ /* 0x000fe40007ffe0ff */
[----:B------:R-:W-:Y:S01]  /*7b90*/  IADD3 R2, PT, PT, R2, 0x1, RZ ;  /* 0x0000000102027810 */ /* 0x000fe20007ffe0ff */
[----:B------:R1:W-:Y:S01]  /*7ba0*/  STS [R0], R5 ;  /* 0x0000000500007388 */ /* 0x0003e20000000800 */
[----:B0-----:R-:W-:-:S13]  /*7bb0*/  ISETP.NE.AND P0, PT, R4, UR4, PT ;  /* 0x0000000404007c0c */ /* 0x001fda000bf05270 */
[----:B-1----:R-:W-:Y:S05]  /*7bc0*/  @P0 BRA `(.L_x_141) ;  /* 0xfffffff4006c0947 */ /* 0x002fea000383ffff */
[----:B------:R-:W0:Y:S01]  /*7bd0*/  LDCU UR4, c[0x0][0x398] ;  /* 0x00007300ff0477ac */ /* 0x000e220008000800 */
[----:B------:R-:W-:Y:S02]  /*7be0*/  PRMT R5, RZ, 0x7610, R5 ;  /* 0x00007610ff057816 */ /* 0x000fe40000000005 */
[----:B------:R-:W-:Y:S02]  /*7bf0*/  PRMT R4, RZ, 0x7610, R4 ;  /* 0x00007610ff047816 */ /* 0x000fe40000000004 */
[----:B0-----:R-:W-:Y:S01]  /*7c00*/  MOV R3, UR4 ;  /* 0x0000000400037c02 */ /* 0x001fe20008000f00 */
[----:B------:R-:W-:-:S06]  /*7c10*/  UMOV UR4, URZ ;  /* 0x000000ff00047c82 */ /* 0x000fcc0008000000 */
.L_x_148:
[----:B0-----:R-:W0:Y:S01]  /*7c20*/  LDC R0, c[0x0][0x398] ;  /* 0x0000e600ff007b82 */ /* 0x001e220000000800 */
[C---:B------:R-:W-:Y:S01]  /*7c30*/  IADD3 R6, PT, PT, R3.reuse, -0x1, RZ ;  /* 0xffffffff03067810 */ /* 0x040fe20007ffe0ff */
[----:B------:R-:W-:Y:S01]  /*7c40*/  IMAD.MOV.U32 R31, RZ, RZ, RZ ;  /* 0x000000ffff1f7224 */ /* 0x000fe200078e00ff */
[----:B------:R-:W-:Y:S02]  /*7c50*/  MOV R2, R3 ;  /* 0x0000000300027202 */ /* 0x000fe40000000f00 */
[----:B0-----:R-:W-:Y:S02]  /*7c60*/  ISETP.GE.AND P0, PT, R3, R0, PT ;  /* 0x000000000300720c */ /* 0x001fe40003f06270 */
[----:B------:R-:W-:-:S11]  /*7c70*/  MOV R3, R6 ;  /* 0x0000000600037202 */ /* 0x000fd60000000f00 */
[----:B------:R-:W-:Y:S05]  /*7c80*/  @P0 BRA `(.L_x_142) ;  /* 0x0000000c00a40947 */ /* 0x000fea0003800000 */
[----:B------:R-:W-:Y:S01]  /*7c90*/  UIADD3 UR5, UPT, UPT, UR4, -0x1, URZ ;  /* 0xffffffff04057890 */ /* 0x000fe2000fffe0ff */
[----:B------:R-:W-:Y:S01]  /*7ca0*/  HFMA2 R31, -RZ, RZ, 0, 0 ;  /* 0x00000000ff1f7431 */ /* 0x000fe200000001ff */
[----:B------:R-:W-:Y:S02]  /*7cb0*/  MOV R8, R2 ;  /* 0x0000000200087202 */ /* 0x000fe40000000f00 */
[----:B------:R-:W-:-:S09]  /*7cc0*/  UISETP.GE.U32.AND UP0, UPT, UR5, 0xf, UPT ;  /* 0x0000000f0500788c */ /* 0x000fd2000bf06070 */
[----:B------:R-:W-:Y:S05]  /*7cd0*/  BRA.U !UP0, `(.L_x_143) ;  /* 0x0000000508ec7547 */ /* 0x000fea000b800000 */
[----:B------:R-:W-:Y:S01]  /*7ce0*/  IMAD R7, R2, R0, R2 ;  /* 0x0000000002077224 */ /* 0x000fe200078e0202 */
[----:B------:R-:W-:Y:S01]  /*7cf0*/  ULOP3.LUT UR5, UR4, 0xfffffff0, URZ, 0xc0, !UPT ;  /* 0xfffffff004057892 */ /* 0x000fe2000f8ec0ff */
[----:B------:R-:W-:Y:S01]  /*7d00*/  IMAD.MOV.U32 R31, RZ, RZ, RZ ;  /* 0x000000ffff1f7224 */ /* 0x000fe200078e00ff */
[----:B------:R-:W-:Y:S01]  /*7d10*/  MOV R8, R2 ;  /* 0x0000000200087202 */ /* 0x000fe20000000f00 */
[C-C-:B------:R-:W-:Y:S01]  /*7d20*/  IMAD R10, R0.reuse, 0x3, R7.reuse ;  /* 0x00000003000a7824 */ /* 0x140fe200078e0207 */
[----:B------:R-:W-:Y:S01]  /*7d30*/  IADD3 R9, PT, PT, R7, R0, RZ ;  /* 0x0000000007097210 */ /* 0x000fe20007ffe0ff */
[C-C-:B------:R-:W-:Y:S01]  /*7d40*/  IMAD R11, R0.reuse, 0x4, R7.reuse ;  /* 0x00000004000b7824 */ /* 0x140fe200078e0207 */
[CC--:B------:R-:W-:Y:S01]  /*7d50*/  LEA R6, R0.reuse, R7.reuse, 0x1 ;  /* 0x0000000700067211 */ /* 0x0c0fe200078e08ff */
[C-C-:B------:R-:W-:Y:S01]  /*7d60*/  IMAD R12, R0.reuse, 0x5, R7.reuse ;  /* 0x00000005000c7824 */ /* 0x140fe200078e0207 */
[C---:B------:R-:W-:Y:S01]  /*7d70*/  LEA R15, R0.reuse, R7, 0x3 ;  /* 0x00000007000f7211 */ /* 0x040fe200078e18ff */
[C-C-:B------:R-:W-:Y:S01]  /*7d80*/  IMAD R13, R0.reuse, 0x6, R7.reuse ;  /* 0x00000006000d7824 */ /* 0x140fe200078e0207 */
[----:B------:R-:W-:Y:S01]  /*7d90*/  UIADD3 UR5, UPT, UPT, -UR5, URZ, URZ ;  /* 0x000000ff05057290 */ /* 0x000fe2000fffe1ff */
[----:B------:R-:W-:-:S02]  /*7da0*/  IMAD R14, R0, 0x7, R7 ;  /* 0x00000007000e7824 */ /* 0x000fc400078e0207 */
[C-C-:B------:R-:W-:Y:S02]  /*7db0*/  IMAD R24, R0.reuse, 0x9, R7.reuse ;  /* 0x0000000900187824 */ /* 0x140fe400078e0207 */
[C-C-:B------:R-:W-:Y:S02]  /*7dc0*/  IMAD R25, R0.reuse, 0xa, R7.reuse ;  /* 0x0000000a00197824 */ /* 0x140fe400078e0207 */
[C-C-:B------:R-:W-:Y:S02]  /*7dd0*/  IMAD R26, R0.reuse, 0xb, R7.reuse ;  /* 0x0000000b001a7824 */ /* 0x140fe400078e0207 */
[C-C-:B------:R-:W-:Y:S02]  /*7de0*/  IMAD R27, R0.reuse, 0xc, R7.reuse ;  /* 0x0000000c001b7824 */ /* 0x140fe400078e0207 */
[C-C-:B------:R-:W-:Y:S02]  /*7df0*/  IMAD R28, R0.reuse, 0xd, R7.reuse ;  /* 0x0000000d001c7824 */ /* 0x140fe400078e0207 */
[----:B------:R-:W-:-:S02]  /*7e00*/  IMAD R29, R0, 0xe, R7 ;  /* 0x0000000e001d7824 */ /* 0x000fc400078e0207 */
[----:B------:R-:W-:-:S07]  /*7e10*/  IMAD R30, R0, 0xf, R7 ;  /* 0x0000000f001e7824 */ /* 0x000fce00078e0207 */
.L_x_144:
[----:B------:R-:W0:Y:S01]  /*7e20*/  LDC.64 R16, c[0x0][0x380] ;  /* 0x0000e000ff107b82 */ /* 0x000e220000000a00 */
[----:B------:R-:W-:Y:S01]  /*7e30*/  IADD3 R23, PT, PT, R7, -0x1, RZ ;  /* 0xffffffff07177810 */ /* 0x000fe20007ffe0ff */
[----:B------:R-:W-:Y:S01]  /*7e40*/  VIADD R33, R6, 0xffffffff ;  /* 0xffffffff06217836 */ /* 0x000fe20000000000 */
[----:B------:R-:W-:-:S05]  /*7e50*/  IADD3 R21, PT, PT, R9, -0x1, RZ ;  /* 0xffffffff09157810 */ /* 0x000fca0007ffe0ff */
[----:B------:R-:W1:Y:S01]  /*7e60*/  LDC.64 R18, c[0x0][0x390] ;  /* 0x0000e400ff127b82 */ /* 0x000e620000000a00 */
[----:B0-----:R-:W-:-:S04]  /*7e70*/  IMAD.WIDE.U32 R22, R23, 0x4, R16 ;  /* 0x0000000417167825 */ /* 0x001fc800078e0010 */
[----:B------:R-:W-:Y:S02]  /*7e80*/  IMAD.WIDE.U32 R20, R21, 0x4, R16 ;  /* 0x0000000415147825 */ /* 0x000fe400078e0010 */
[----:B------:R-:W2:Y:S02]  /*7e90*/  LDG.E R22, desc[UR6][R22.64] ;  /* 0x0000000616167981 */ /* 0x000ea4000c1e1900 */
[----:B-1----:R-:W-:Y:S02]  /*7ea0*/  IMAD.WIDE.U32 R18, R8, 0x4, R18 ;  /* 0x0000000408127825 */ /* 0x002fe400078e0012 */
[----:B------:R0:W3:Y:S04]  /*7eb0*/  LDG.E R35, desc[UR6][R20.64] ;  /* 0x0000000614237981 */ /* 0x0000e8000c1e1900 */
[----:B------:R-:W2:Y:S04]  /*7ec0*/  LDG.E R32, desc[UR6][R18.64] ;  /* 0x0000000612207981 */ /* 0x000ea8000c1e1900 */
[----:B------:R-:W3:Y:S01]  /*7ed0*/  LDG.E R36, desc[UR6][R18.64+0x4] ;  /* 0x0000040612247981 */ /* 0x000ee2000c1e1900 */
[----:B0-----:R-:W-:-:S03]  /*7ee0*/  IMAD.WIDE.U32 R20, R33, 0x4, R16 ;  /* 0x0000000421147825 */ /* 0x001fc600078e0010 */
[----:B------:R-:W4:Y:S04]  /*7ef0*/  LDG.E R33, desc[UR6][R18.64+0x8] ;  /* 0x0000080612217981 */ /* 0x000f28000c1e1900 */
[----:B------:R0:W4:Y:S01]  /*7f00*/  LDG.E R34, desc[UR6][R20.64] ;  /* 0x0000000614227981 */ /* 0x000122000c1e1900 */
[----:B------:R-:W-:Y:S01]  /*7f10*/  IADD3 R37, PT, PT, R10, -0x1, RZ ;  /* 0xffffffff0a257810 */ /* 0x000fe20007ffe0ff */
[----:B--2---:R-:W-:-:S04]  /*7f20*/  FFMA R32, R22, R32, R31 ;  /* 0x0000002016207223 */ /* 0x004fc8000000001f */
[----:B------:R-:W-:-:S04]  /*7f30*/  IMAD.WIDE.U32 R22, R37, 0x4, R16 ;  /* 0x0000000425167825 */ /* 0x000fc800078e0010 */
[----:B---3--:R-:W-:Y:S01]  /*7f40*/  FFMA R31, R35, R36, R32 ;  /* 0x00000024231f7223 */ /* 0x008fe20000000020 */
[----:B------:R-:W-:Y:S01]  /*7f50*/  IADD3 R35, PT, PT, R11, -0x1, RZ ;  /* 0xffffffff0b237810 */ /* 0x000fe20007ffe0ff */
[----:B------:R-:W2:Y:S04]  /*7f60*/  LDG.E R32, desc[UR6][R18.64+0xc] ;  /* 0x00000c0612207981 */ /* 0x000ea8000c1e1900 */
[----:B0-----:R-:W-:Y:S01]  /*7f70*/  IMAD.WIDE.U32 R20, R35, 0x4, R16 ;  /* 0x0000000423147825 */ /* 0x001fe200078e0010 */
[----:B------:R-:W2:Y:S03]  /*7f80*/  LDG.E R22, desc[UR6][R22.64] ;  /* 0x0000000616167981 */ /* 0x000ea6000c1e1900 */
[----:B----4-:R-:W-:Y:S01]  /*7f90*/  FFMA R31, R34, R33, R31 ;  /* 0x00000021221f7223 */ /* 0x010fe2000000001f */
[----:B------:R-:W-:Y:S01]  /*7fa0*/  IADD3 R33, PT, PT, R12, -0x1, RZ ;  /* 0xffffffff0c217810 */ /* 0x000fe20007ffe0ff */
[----:B------:R0:W3:Y:S04]  /*7fb0*/  LDG.E R35, desc[UR6][R20.64] ;  /* 0x0000000614237981 */ /* 0x0000e8000c1e1900 */
[----:B------:R-:W3:Y:S01]  /*7fc0*/  LDG.E R36, desc[UR6][R18.64+0x10] ;  /* 0x0000100612247981 */ /* 0x000ee2000c1e1900 */
[----:B0-----:R-:W-:-:S03]  /*7fd0*/  IMAD.WIDE.U32 R20, R33, 0x4, R16 ;  /* 0x0000000421147825 */ /* 0x001fc600078e0010 */
[----:B------:R-:W4:Y:S04]  /*7fe0*/  LDG.E R33, desc[UR6][R18.64+0x14] ;  /* 0x0000140612217981 */ /* 0x000f28000c1e1900 */
[----:B------:R0:W4:Y:S01]  /*7ff0*/  LDG.E R34, desc[UR6][R20.64] ;  /* 0x0000000614227981 */ /* 0x000122000c1e1900 */
[----:B------:R-:W-:Y:S02]  /*8000*/  VIADD R37, R13, 0xffffffff ;  /* 0xffffffff0d257836 */ /* 0x000fe40000000000 */
[----:B--2---:R-:W-:Y:S02]  /*8010*/  FFMA R32, R22, R32, R31 ;  /* 0x0000002016207223 */ /* 0x004fe4000000001f */
[----:B------:R-:W-:-:S06]  /*8020*/  IMAD.WIDE.U32 R22, R37, 0x4, R16 ;  /* 0x0000000425167825 */ /* 0x000fcc00078e0010 */
[----:B------:R-:W2:Y:S01]  /*8030*/  LDG.E R22, desc[UR6][R22.64] ;  /* 0x0000000616167981 */ /* 0x000ea2000c1e1900 */
[----:B---3--:R-:W-:Y:S01]  /*8040*/  FFMA R31, R35, R36, R32 ;  /* 0x00000024231f7223 */ /* 0x008fe20000000020 */
[----:B------:R-:W-:Y:S02]  /*8050*/  IADD3 R35, PT, PT, R14, -0x1, RZ ;  /* 0xffffffff0e237810 */ /* 0x000fe40007ffe0ff */
[----:B------:R-:W2:Y:S03]  /*8060*/  LDG.E R32, desc[UR6][R18.64+0x18] ;  /* 0x0000180612207981 */ /* 0x000ea6000c1e1900 */
[----:B0-----:R-:W-:Y:S01]  /*8070*/  IMAD.WIDE.U32 R20, R35, 0x4, R16 ;  /* 0x0000000423147825 */ /* 0x001fe200078e0010 */
[----:B------:R-:W3:Y:S04]  /*8080*/  LDG.E R36, desc[UR6][R18.64+0x1c] ;  /* 0x00001c0612247981 */ /* 0x000ee8000c1e1900 */
[----:B------:R0:W3:Y:S01]  /*8090*/  LDG.E R35, desc[UR6][R20.64] ;  /* 0x0000000614237981 */ /* 0x0000e2000c1e1900 */
[----:B----4-:R-:W-:Y:S01]  /*80a0*/  FFMA R31, R34, R33, R31 ;  /* 0x00000021221f7223 */ /* 0x010fe2000000001f */
[----:B------:R-:W-:-:S05]  /*80b0*/  IADD3 R33, PT, PT, R15, -0x1, RZ ;  /* 0xffffffff0f217810 */ /* 0x000fca0007ffe0ff */
[----:B0-----:R-:W-:Y:S02]  /*80c0*/  IMAD.WIDE.U32 R20, R33, 0x4, R16 ;  /* 0x0000000421147825 */ /* 0x001fe400078e0010 */
[----:B------:R-:W4:Y:S04]  /*80d0*/  LDG.E R33, desc[UR6][R18.64+0x20] ;  /* 0x0000200612217981 */ /* 0x000f28000c1e1900 */
[----:B------:R0:W4:Y:S01]  /*80e0*/  LDG.E R34, desc[UR6][R20.64] ;  /* 0x0000000614227981 */ /* 0x000122000c1e1900 */
[----:B------:R-:W-:-:S05]  /*80f0*/  IADD3 R37, PT, PT, R24, -0x1, RZ ;  /* 0xffffffff18257810 */ /* 0x000fca0007ffe0ff */
[----:B0-----:R-:W-:Y:S02]  /*8100*/  IMAD.WIDE.U32 R20, R37, 0x4, R16 ;  /* 0x0000000425147825 */ /* 0x001fe400078e0010 */
[----:B------:R-:W5:Y:S02]  /*8110*/  LDG.E R37, desc[UR6][R18.64+0x3c] ;  /* 0x00003c0612257981 */ /* 0x000f64000c1e1900 */
[----:B--2---:R-:W-:-:S04]  /*8120*/  FFMA R32, R22, R32, R31 ;  /* 0x0000002016207223 */ /* 0x004fc8000000001f */
[----:B---3--:R-:W-:Y:S01]  /*8130*/  FFMA R31, R35, R36, R32 ;  /* 0x00000024231f7223 */ /* 0x008fe20000000020 */
[----:B------:R-:W-:Y:S01]  /*8140*/  VIADD R35, R25, 0xffffffff ;  /* 0xffffffff19237836 */ /* 0x000fe20000000000 */
[----:B------:R0:W2:Y:S03]  /*8150*/  LDG.E R32, desc[UR6][R20.64] ;  /* 0x0000000614207981 */ /* 0x0000a6000c1e1900 */
[----:B------:R-:W-:Y:S01]  /*8160*/  IMAD.WIDE.U32 R22, R35, 0x4, R16 ;  /* 0x0000000423167825 */ /* 0x000fe200078e0010 */
[----:B------:R-:W-:Y:S01]  /*8170*/  IADD3 R35, PT, PT, R26, -0x1, RZ ;  /* 0xffffffff1a237810 */ /* 0x000fe20007ffe0ff */
[----:B------:R-:W3:Y:S04]  /*8180*/  LDG.E R36, desc[UR6][R18.64+0x28] ;  /* 0x0000280612247981 */ /* 0x000ee8000c1e1900 */
[----:B------:R-:W3:Y:S01]  /*8190*/  LDG.E R22, desc[UR6][R22.64] ;  /* 0x0000000616167981 */ /* 0x000ee2000c1e1900 */
[----:B----4-:R-:W-:-:S03]  /*81a0*/  FFMA R31, R34, R33, R31 ;  /* 0x00000021221f7223 */ /* 0x010fc6000000001f */
[----:B------:R-:W2:Y:S01]  /*81b0*/  LDG.E R33, desc[UR6][R18.64+0x24] ;  /* 0x0000240612217981 */ /* 0x000ea2000c1e1900 */
[----:B0-----:R-:W-:-:S03]  /*81c0*/  IMAD.WIDE.U32 R20, R35, 0x4, R16 ;  /* 0x0000000423147825 */ /* 0x001fc600078e0010 */
[----:B------:R-:W4:Y:S04]  /*81d0*/  LDG.E R34, desc[UR6][R18.64+0x2c] ;  /* 0x00002c0612227981 */ /* 0x000f28000c1e1900 */
[----:B------:R0:W4:Y:S01]  /*81e0*/  LDG.E R35, desc[UR6][R20.64] ;  /* 0x0000000614237981 */ /* 0x000122000c1e1900 */
[----:B--2---:R-:W-:Y:S01]  /*81f0*/  FFMA R31, R32, R33, R31 ;  /* 0x00000021201f7223 */ /* 0x004fe2000000001f */
[----:B------:R-:W-:Y:S02]  /*8200*/  IADD3 R33, PT, PT, R27, -0x1, RZ ;  /* 0xffffffff1b217810 */ /* 0x000fe40007ffe0ff */
[----:B------:R-:W2:Y:S01]  /*8210*/  LDG.E R32, desc[UR6][R18.64+0x30] ;  /* 0x0000300612207981 */ /* 0x000ea2000c1e1900 */
[----:B---3--:R-:W-:Y:S01]  /*8220*/  FFMA R36, R22, R36, R31 ;  /* 0x0000002416247223 */ /* 0x008fe2000000001f */
[----:B------:R-:W-:Y:S01]  /*8230*/  IADD3 R31, PT, PT, R28, -0x1, RZ ;  /* 0xffffffff1c1f7810 */ /* 0x000fe20007ffe0ff */
[----:B0-----:R-:W-:-:S04]  /*8240*/  IMAD.WIDE.U32 R20, R33, 0x4, R16 ;  /* 0x0000000421147825 */ /* 0x001fc800078e0010 */
[----:B----4-:R-:W-:Y:S01]  /*8250*/  FFMA R34, R35, R34, R36 ;  /* 0x0000002223227223 */ /* 0x010fe20000000024 */
[--C-:B------:R-:W-:Y:S01]  /*8260*/  IMAD.WIDE.U32 R22, R31, 0x4, R16.reuse ;  /* 0x000000041f167825 */ /* 0x100fe200078e0010 */
[----:B------:R-:W-:Y:S01]  /*8270*/  IADD3 R35, PT, PT, R30, -0x1, RZ ;  /* 0xffffffff1e237810 */ /* 0x000fe20007ffe0ff */
[----:B------:R0:W2:Y:S02]  /*8280*/  LDG.E R31, desc[UR6][R20.64] ;  /* 0x00000006141f7981 */ /* 0x0000a4000c1e1900 */
[----:B------:R-:W-:Y:S02]  /*8290*/  VIADD R33, R29, 0xffffffff ;  /* 0xffffffff1d217836 */ /* 0x000fe40000000000 */
[----:B------:R-:W3:Y:S02]  /*82a0*/  LDG.E R22, desc[UR6][R22.64] ;  /* 0x0000000616167981 */ /* 0x000ee4000c1e1900 */
[--C-:B0-----:R-:W-:Y:S02]  /*82b0*/  IMAD.WIDE.U32 R20, R33, 0x4, R16.reuse ;  /* 0x0000000421147825 */ /* 0x101fe400078e0010 */
[----:B------:R-:W3:Y:S02]  /*82c0*/  LDG.E R33, desc[UR6][R18.64+0x34] ;  /* 0x0000340612217981 */ /* 0x000ee4000c1e1900 */
[----:B------:R-:W-:-:S02]  /*82d0*/  IMAD.WIDE.U32 R16, R35, 0x4, R16 ;  /* 0x0000000423107825 */ /* 0x000fc400078e0010 */
[----:B------:R-:W4:Y:S04]  /*82e0*/  LDG.E R36, desc[UR6][R20.64] ;  /* 0x0000000614247981 */ /* 0x000f28000c1e1900 */
[----:B------:R-:W4:Y:S04]  /*82f0*/  LDG.E R35, desc[UR6][R18.64+0x38] ;  /* 0x0000380612237981 */ /* 0x000f28000c1e1900 */
[----:B------:R-:W5:Y:S01]  /*8300*/  LDG.E R16, desc[UR6][R16.64] ;  /* 0x0000000610107981 */ /* 0x000f62000c1e1900 */
[----:B------:R-:W-:-:S04]  /*8310*/  UIADD3 UR5, UPT, UPT, UR5, 0x10, URZ ;  /* 0x0000001005057890 */ /* 0x000fc8000fffe0ff */
[----:B------:R-:W-:Y:S01]  /*8320*/  UISETP.NE.AND UP0, UPT, UR5, URZ, UPT ;  /* 0x000000ff0500728c */ /* 0x000fe2000bf05270 */
[C---:B------:R-:W-:Y:S01]  /*8330*/  LEA R9, R0.reuse, R9, 0x4 ;  /* 0x0000000900097211 */ /* 0x040fe200078e20ff */
[C---:B------:R-:W-:Y:S01]  /*8340*/  IMAD R10, R0.reuse, 0x10, R10 ;  /* 0x00000010000a7824 */ /* 0x040fe200078e020a */
[C---:B------:R-:W-:Y:S01]  /*8350*/  LEA R6, R0.reuse, R6, 0x4 ;  /* 0x0000000600067211 */ /* 0x040fe200078e20ff */
[C---:B------:R-:W-:Y:S01]  /*8360*/  IMAD R14, R0.reuse, 0x10, R14 ;  /* 0x00000010000e7824 */ /* 0x040fe200078e020e */
[C---:B------:R-:W-:Y:S01]  /*8370*/  LEA R11, R0.reuse, R11, 0x4 ;  /* 0x0000000b000b7211 */ /* 0x040fe200078e20ff */
[C---:B------:R-:W-:Y:S01]  /*8380*/  IMAD R26, R0.reuse, 0x10, R26 ;  /* 0x00000010001a7824 */ /* 0x040fe200078e021a */
[C---:B------:R-:W-:Y:S01]  /*8390*/  LEA R12, R0.reuse, R12, 0x4 ;  /* 0x0000000c000c7211 */ /* 0x040fe200078e20ff */
[C---:B------:R-:W-:Y:S01]  /*83a0*/  IMAD R30, R0.reuse, 0x10, R30 ;  /* 0x00000010001e7824 */ /* 0x040fe200078e021e */
[C---:B------:R-:W-:Y:S02]  /*83b0*/  LEA R13, R0.reuse, R13, 0x4 ;  /* 0x0000000d000d7211 */ /* 0x040fe400078e20ff */
[----:B------:R-:W-:-:S02]  /*83c0*/  LEA R15, R0, R15, 0x4 ;  /* 0x0000000f000f7211 */ /* 0x000fc400078e20ff */
[C---:B------:R-:W-:Y:S02]  /*83d0*/  LEA R24, R0.reuse, R24, 0x4 ;  /* 0x0000001800187211 */ /* 0x040fe400078e20ff */
[C---:B------:R-:W-:Y:S02]  /*83e0*/  LEA R25, R0.reuse, R25, 0x4 ;  /* 0x0000001900197211 */ /* 0x040fe400078e20ff */
[C---:B------:R-:W-:Y:S02]  /*83f0*/  LEA R27, R0.reuse, R27, 0x4 ;  /* 0x0000001b001b7211 */ /* 0x040fe400078e20ff */
[C---:B------:R-:W-:Y:S02]  /*8400*/  LEA R28, R0.reuse, R28, 0x4 ;  /* 0x0000001c001c7211 */ /* 0x040fe400078e20ff */
[C---:B------:R-:W-:Y:S02]  /*8410*/  LEA R29, R0.reuse, R29, 0x4 ;  /* 0x0000001d001d7211 */ /* 0x040fe400078e20ff */
[----:B------:R-:W-:-:S02]  /*8420*/  LEA R7, R0, R7, 0x4 ;  /* 0x0000000700077211 */ /* 0x000fc400078e20ff */
[----:B------:R-:W-:Y:S01]  /*8430*/  IADD3 R8, PT, PT, R8, 0x10, RZ ;  /* 0x0000001008087810 */ /* 0x000fe20007ffe0ff */
[----:B--2---:R-:W-:-:S04]  /*8440*/  FFMA R31, R31, R32, R34 ;  /* 0x000000201f1f7223 */ /* 0x004fc80000000022 */
[----:B---3--:R-:W-:-:S04]  /*8450*/  FFMA R31, R22, R33, R31 ;  /* 0x00000021161f7223 */ /* 0x008fc8000000001f */
[----:B----4-:R-:W-:-:S04]  /*8460*/  FFMA R31, R36, R35, R31 ;  /* 0x00000023241f7223 */ /* 0x010fc8000000001f */
[----:B-----5:R-:W-:Y:S01]  /*8470*/  FFMA R31, R16, R37, R31 ;  /* 0x00000025101f7223 */ /* 0x020fe2000000001f */
[----:B------:R-:W-:Y:S06]  /*8480*/  BRA.U UP0, `(.L_x_144) ;  /* 0xfffffff900647547 */ /* 0x000fec000b83ffff */
.L_x_143:
[----:B------:R-:W-:-:S09]  /*8490*/  ULOP3.LUT UP0, URZ, UR4, 0xf, URZ, 0xc0, !UPT ;  /* 0x0000000f04ff7892 */ /* 0x000fd2000f80c0ff */
[----:B------:R-:W-:Y:S05]  /*84a0*/  BRA.U !UP0, `(.L_x_142) ;  /* 0x00000005089c7547 */ /* 0x000fea000b800000 */
[----:B------:R-:W-:-:S04]  /*84b0*/  LOP3.LUT R7, R4, 0xf, RZ, 0xc0, !PT ;  /* 0x0000000f04077812 */ /* 0x000fc800078ec0ff */
[C---:B------:R-:W-:Y:S02]  /*84c0*/  IADD3 R6, PT, PT, R7.reuse, -0x1, RZ ;  /* 0xffffffff07067810 */ /* 0x040fe40007ffe0ff */
[----:B------:R-:W-:Y:S02]  /*84d0*/  LOP3.LUT P1, RZ, R7, 0x7, RZ, 0xc0, !PT ;  /* 0x0000000707ff7812 */ /* 0x000fe4000782c0ff */
[----:B------:R-:W-:-:S13]  /*84e0*/  ISETP.GE.U32.AND P0, PT, R6, 0x7, PT ;  /* 0x000000070600780c */ /* 0x000fda0003f06070 */
[----:B------:R-:W-:Y:S05]  /*84f0*/  @!P0 BRA `(.L_x_145) ;  /* 0x0000000000b08947 */ /* 0x000fea0003800000 */
[----:B------:R-:W0:Y:S01]  /*8500*/  LDC.64 R10, c[0x0][0x380] ;  /* 0x0000e000ff0a7b82 */ /* 0x000e220000000a00 */
[----:B------:R-:W-:-:S04]  /*8510*/  IMAD R21, R8, R0, R3 ;  /* 0x0000000008157224 */ /* 0x000fc800078e0203 */
[----:B------:R-:W-:-:S03]  /*8520*/  IMAD.IADD R15, R21, 0x1, R0 ;  /* 0x00000001150f7824 */ /* 0x000fc600078e0200 */
[----:B------:R-:W1:Y:S02]  /*8530*/  LDC.64 R6, c[0x0][0x390] ;  /* 0x0000e400ff067b82 */ /* 0x000e640000000a00 */
[----:B------:R-:W-:-:S04]  /*8540*/  IADD3 R17, PT, PT, R15, R0, RZ ;  /* 0x000000000f117210 */ /* 0x000fc80007ffe0ff */
[----:B------:R-:W-:Y:S01]  /*8550*/  IADD3 R23, PT, PT, R17, R0, RZ ;  /* 0x0000000011177210 */ /* 0x000fe20007ffe0ff */
[----:B0-----:R-:W-:-:S04]  /*8560*/  IMAD.WIDE.U32 R20, R21, 0x4, R10 ;  /* 0x0000000415147825 */ /* 0x001fc800078e000a */
[----:B------:R-:W-:Y:S02]  /*8570*/  IMAD.WIDE.U32 R14, R15, 0x4, R10 ;  /* 0x000000040f0e7825 */ /* 0x000fe400078e000a */
[----:B------:R-:W2:Y:S02]  /*8580*/  LDG.E R20, desc[UR6][R20.64] ;  /* 0x0000000614147981 */ /* 0x000ea4000c1e1900 */
[----:B-1----:R-:W-:Y:S01]  /*8590*/  IMAD.WIDE.U32 R6, R8, 0x4, R6 ;  /* 0x0000000408067825 */ /* 0x002fe200078e0006 */
[----:B------:R-:W-:Y:S01]  /*85a0*/  IADD3 R13, PT, PT, R23, R0, RZ ;  /* 0x00000000170d7210 */ /* 0x000fe20007ffe0ff */
[----:B------:R0:W3:Y:S04]  /*85b0*/  LDG.E R9, desc[UR6][R14.64] ;  /* 0x000000060e097981 */ /* 0x0000e8000c1e1900 */
[----:B------:R-:W2:Y:S01]  /*85c0*/  LDG.E R18, desc[UR6][R6.64] ;  /* 0x0000000606127981 */ /* 0x000ea2000c1e1900 */
[----:B------:R-:W-:-:S03]  /*85d0*/  IMAD.WIDE.U32 R16, R17, 0x4, R10 ;  /* 0x0000000411107825 */ /* 0x000fc600078e000a */
[----:B------:R-:W3:Y:S01]  /*85e0*/  LDG.E R24, desc[UR6][R6.64+0x4] ;  /* 0x0000040606187981 */ /* 0x000ee2000c1e1900 */
[----:B------:R-:W-:-:S03]  /*85f0*/  IMAD.WIDE.U32 R22, R23, 0x4, R10 ;  /* 0x0000000417167825 */ /* 0x000fc600078e000a */
[----:B------:R1:W4:Y:S01]  /*8600*/  LDG.E R19, desc[UR6][R16.64] ;  /* 0x0000000610137981 */ /* 0x000322000c1e1900 */
[----:B------:R-:W-:-:S03]  /*8610*/  IMAD.IADD R25, R13, 0x1, R0 ;  /* 0x000000010d197824 */ /* 0x000fc600078e0200 */
[----:B------:R-:W4:Y:S01]  /*8620*/  LDG.E R26, desc[UR6][R6.64+0x8] ;  /* 0x00000806061a7981 */ /* 0x000f22000c1e1900 */
[--C-:B------:R-:W-:Y:S01]  /*8630*/  IMAD.WIDE.U32 R12, R13, 0x4, R10.reuse ;  /* 0x000000040d0c7825 */ /* 0x100fe200078e000a */
[C---:B------:R-:W-:Y:S02]  /*8640*/  IADD3 R27, PT, PT, R25.reuse, R0, RZ ;  /* 0x00000000191b7210 */ /* 0x040fe40007ffe0ff */
[----:B------:R-:W5:Y:S01]  /*8650*/  LDG.E R22, desc[UR6][R22.64] ;  /* 0x0000000616167981 */ /* 0x000f62000c1e1900 */
[----:B0-----:R-:W-:-:S03]  /*8660*/  IMAD.WIDE.U32 R14, R25, 0x4, R10 ;  /* 0x00000004190e7825 */ /* 0x001fc600078e000a */
[----:B------:R-:W5:Y:S01]  /*8670*/  LDG.E R21, desc[UR6][R6.64+0xc] ;  /* 0x00000c0606157981 */ /* 0x000f62000c1e1900 */
[C---:B------:R-:W-:Y:S01]  /*8680*/  IADD3 R29, PT, PT, R27.reuse, R0, RZ ;  /* 0x000000001b1d7210 */ /* 0x040fe20007ffe0ff */
[--C-:B-1----:R-:W-:Y:S02]  /*8690*/  IMAD.WIDE.U32 R16, R27, 0x4, R10.reuse ;  /* 0x000000041b107825 */ /* 0x102fe400078e000a */
[----:B------:R-:W5:Y:S04]  /*86a0*/  LDG.E R12, desc[UR6][R12.64] ;  /* 0x000000060c0c7981 */ /* 0x000f68000c1e1900 */
[----:B------:R-:W5:Y:S01]  /*86b0*/  LDG.E R25, desc[UR6][R6.64+0x10] ;  /* 0x0000100606197981 */ /* 0x000f62000c1e1900 */
[----:B------:R-:W-:-:S03]  /*86c0*/  IMAD.WIDE.U32 R10, R29, 0x4, R10 ;  /* 0x000000041d0a7825 */ /* 0x000fc600078e000a */
[----:B------:R-:W5:Y:S04]  /*86d0*/  LDG.E R15, desc[UR6][R14.64] ;  /* 0x000000060e0f7981 */ /* 0x000f68000c1e1900 */
        /* <DEDUP_REMOVED lines=14> */
.L_x_145:
[----:B------:R-:W-:Y:S05]  /*87c0*/  @!P1 BRA `(.L_x_142) ;  /* 0x0000000000d49947 */ /* 0x000fea0003800000 */
[----:B------:R-:W-:-:S04]  /*87d0*/  LOP3.LUT R9, R5, 0xffff, RZ, 0xc0, !PT ;  /* 0x0000ffff05097812 */ /* 0x000fc800078ec0ff */
[C---:B------:R-:W-:Y:S02]  /*87e0*/  LOP3.LUT R6, R9.reuse, 0x7, RZ, 0xc0, !PT ;  /* 0x0000000709067812 */ /* 0x040fe400078ec0ff */
[----:B------:R-:W-:-:S03]  /*87f0*/  LOP3.LUT R9, R9, 0x3, RZ, 0xc0, !PT ;  /* 0x0000000309097812 */ /* 0x000fc600078ec0ff */
[----:B------:R-:W-:Y:S01]  /*8800*/  VIADD R6, R6, 0xffffffff ;  /* 0xffffffff06067836 */ /* 0x000fe20000000000 */
[----:B------:R-:W-:-:S04]  /*8810*/  ISETP.NE.AND P1, PT, R9, RZ, PT ;  /* 0x000000ff0900720c */ /* 0x000fc80003f25270 */
[----:B------:R-:W-:-:S13]  /*8820*/  ISETP.GE.U32.AND P0, PT, R6, 0x3, PT ;  /* 0x000000030600780c */ /* 0x000fda0003f06070 */
[----:B------:R-:W-:Y:S05]  /*8830*/  @!P0 BRA `(.L_x_146) ;  /* 0x0000000000608947 */ /* 0x000fea0003800000 */
[----:B------:R-:W0:Y:S01]  /*8840*/  LDC.64 R6, c[0x0][0x380] ;  /* 0x0000e000ff067b82 */ /* 0x000e220000000a00 */
[----:B------:R-:W-:-:S05]  /*8850*/  IMAD R13, R8, R0, R3 ;  /* 0x00000000080d7224 */ /* 0x000fca00078e0203 */
[-C--:B------:R-:W-:Y:S02]  /*8860*/  IADD3 R15, PT, PT, R13, R0.reuse, RZ ;  /* 0x000000000d0f7210 */ /* 0x080fe40007ffe0ff */
[----:B------:R-:W1:Y:S02]  /*8870*/  LDC.64 R10, c[0x0][0x390] ;  /* 0x0000e400ff0a7b82 */ /* 0x000e640000000a00 */
[----:B------:R-:W-:-:S04]  /*8880*/  IADD3 R17, PT, PT, R15, R0, RZ ;  /* 0x000000000f117210 */ /* 0x000fc80007ffe0ff */
[----:B------:R-:W-:Y:S01]  /*8890*/  IADD3 R21, PT, PT, R17, R0, RZ ;  /* 0x0000000011157210 */ /* 0x000fe20007ffe0ff */
[----:B0-----:R-:W-:-:S04]  /*88a0*/  IMAD.WIDE.U32 R12, R13, 0x4, R6 ;  /* 0x000000040d0c7825 */ /* 0x001fc800078e0006 */
[----:B------:R-:W-:Y:S02]  /*88b0*/  IMAD.WIDE.U32 R14, R15, 0x4, R6 ;  /* 0x000000040f0e7825 */ /* 0x000fe400078e0006 */
[----:B------:R-:W2:Y:S02]  /*88c0*/  LDG.E R12, desc[UR6][R12.64] ;  /* 0x000000060c0c7981 */ /* 0x000ea4000c1e1900 */
[----:B-1----:R-:W-:Y:S02]  /*88d0*/  IMAD.WIDE.U32 R10, R8, 0x4, R10 ;  /* 0x00000004080a7825 */ /* 0x002fe400078e000a */
[----:B------:R-:W3:Y:S02]  /*88e0*/  LDG.E R15, desc[UR6][R14.64] ;  /* 0x000000060e0f7981 */ /* 0x000ee4000c1e1900 */
[--C-:B------:R-:W-:Y:S02]  /*88f0*/  IMAD.WIDE.U32 R16, R17, 0x4, R6.reuse ;  /* 0x0000000411107825 */ /* 0x100fe400078e0006 */
[----:B------:R-:W2:Y:S02]  /*8900*/  LDG.E R18, desc[UR6][R10.64] ;  /* 0x000000060a127981 */ /* 0x000ea4000c1e1900 */
[----:B------:R-:W-:-:S02]  /*8910*/  IMAD.WIDE.U32 R6, R21, 0x4, R6 ;  /* 0x0000000415067825 */ /* 0x000fc400078e0006 */
[----:B------:R-:W3:Y:S04]  /*8920*/  LDG.E R19, desc[UR6][R10.64+0x4] ;  /* 0x000004060a137981 */ /* 0x000ee8000c1e1900 */
[----:B------:R-:W4:Y:S04]  /*8930*/  LDG.E R17, desc[UR6][R16.64] ;  /* 0x0000000610117981 */ /* 0x000f28000c1e1900 */
[----:B------:R-:W4:Y:S04]  /*8940*/  LDG.E R20, desc[UR6][R10.64+0x8] ;  /* 0x000008060a147981 */ /* 0x000f28000c1e1900 */
[----:B------:R-:W5:Y:S04]  /*8950*/  LDG.E R7, desc[UR6][R6.64] ;  /* 0x0000000606077981 */ /* 0x000f68000c1e1900 */
[----:B------:R-:W5:Y:S01]  /*8960*/  LDG.E R21, desc[UR6][R10.64+0xc] ;  /* 0x00000c060a157981 */ /* 0x000f62000c1e1900 */
[----:B------:R-:W-:-:S02]  /*8970*/  VIADD R8, R8, 0x4 ;  /* 0x0000000408087836 */ /* 0x000fc40000000000 */
[----:B--2---:R-:W-:-:S04]  /*8980*/  FFMA R12, R12, R18, R31 ;  /* 0x000000120c0c7223 */ /* 0x004fc8000000001f */
[----:B---3--:R-:W-:-:S04]  /*8990*/  FFMA R12, R15, R19, R12 ;  /* 0x000000130f0c7223 */ /* 0x008fc8000000000c */
[----:B----4-:R-:W-:-:S04]  /*89a0*/  FFMA R12, R17, R20, R12 ;  /* 0x00000014110c7223 */ /* 0x010fc8000000000c */
[----:B-----5:R-:W-:-:S07]  /*89b0*/  FFMA R31, R7, R21, R12 ;  /* 0x00000015071f7223 */ /* 0x020fce000000000c */
.L_x_146:
[----:B------:R-:W-:Y:S05]  /*89c0*/  @!P1 BRA `(.L_x_142) ;  /* 0x0000000000549947 */ /* 0x000fea0003800000 */
[----:B------:R-:W0:Y:S01]  /*89d0*/  LDC.64 R10, c[0x0][0x380] ;  /* 0x0000e000ff0a7b82 */ /* 0x000e220000000a00 */
[----:B------:R-:W-:-:S07]  /*89e0*/  IMAD R15, R8, R0, R3 ;  /* 0x00000000080f7224 */ /* 0x000fce00078e0203 */
[----:B------:R-:W1:Y:S01]  /*89f0*/  LDC.64 R6, c[0x0][0x390] ;  /* 0x0000e400ff067b82 */ /* 0x000e620000000a00 */
[----:B0-----:R-:W-:-:S06]  /*8a00*/  IMAD.WIDE.U32 R12, R15, 0x4, R10 ;  /* 0x000000040f0c7825 */ /* 0x001fcc00078e000a */
[----:B------:R-:W2:Y:S01]  /*8a10*/  LDG.E R12, desc[UR6][R12.64] ;  /* 0x000000060c0c7981 */ /* 0x000ea2000c1e1900 */
[----:B-1----:R-:W-:-:S05]  /*8a20*/  IMAD.WIDE.U32 R6, R8, 0x4, R6 ;  /* 0x0000000408067825 */ /* 0x002fca00078e0006 */
[----:B------:R-:W2:Y:S01]  /*8a30*/  LDG.E R8, desc[UR6][R6.64] ;  /* 0x0000000606087981 */ /* 0x000ea2000c1e1900 */
[----:B------:R-:W-:Y:S01]  /*8a40*/  ISETP.NE.AND P0, PT, R9, 0x1, PT ;  /* 0x000000010900780c */ /* 0x000fe20003f05270 */
[----:B--2---:R-:W-:-:S12]  /*8a50*/  FFMA R31, R12, R8, R31 ;  /* 0x000000080c1f7223 */ /* 0x004fd8000000001f */
[----:B------:R-:W-:Y:S05]  /*8a60*/  @!P0 BRA `(.L_x_142) ;  /* 0x00000000002c8947 */ /* 0x000fea0003800000 */
[----:B------:R-:W-:Y:S01]  /*8a70*/  ISETP.NE.AND P0, PT, R9, 0x2, PT ;  /* 0x000000020900780c */ /* 0x000fe20003f05270 */
[----:B------:R-:W2:Y:S01]  /*8a80*/  LDG.E R12, desc[UR6][R6.64+0x4] ;  /* 0x00000406060c7981 */ /* 0x000ea2000c1e1900 */
[----:B------:R-:W-:-:S11]  /*8a90*/  IADD3 R9, PT, PT, R15, R0, RZ ;  /* 0x000000000f097210 */ /* 0x000fd60007ffe0ff */
[C---:B------:R-:W-:Y:S01]  /*8aa0*/  @P0 IADD3 R13, PT, PT, R9.reuse, R0, RZ ;  /* 0x00000000090d0210 */ /* 0x040fe20007ffe0ff */
[----:B------:R-:W-:-:S04]  /*8ab0*/  IMAD.WIDE.U32 R8, R9, 0x4, R10 ;  /* 0x0000000409087825 */ /* 0x000fc800078e000a */
[----:B------:R-:W-:Y:S02]  /*8ac0*/  @P0 IMAD.WIDE.U32 R10, R13, 0x4, R10 ;  /* 0x000000040d0a0825 */ /* 0x000fe400078e000a */
[----:B------:R-:W2:Y:S04]  /*8ad0*/  LDG.E R8, desc[UR6][R8.64] ;  /* 0x0000000608087981 */ /* 0x000ea8000c1e1900 */
[----:B------:R-:W3:Y:S04]  /*8ae0*/  @P0 LDG.E R13, desc[UR6][R6.64+0x8] ;  /* 0x00000806060d0981 */ /* 0x000ee8000c1e1900 */
[----:B------:R-:W3:Y:S01]  /*8af0*/  @P0 LDG.E R10, desc[UR6][R10.64] ;  /* 0x000000060a0a0981 */ /* 0x000ee2000c1e1900 */
[----:B--2---:R-:W-:-:S04]  /*8b00*/  FFMA R31, R8, R12, R31 ;  /* 0x0000000c081f7223 */ /* 0x004fc8000000001f */
[----:B---3--:R-:W-:-:S07]  /*8b10*/  @P0 FFMA R31, R10, R13, R31 ;  /* 0x0000000d0a1f0223 */ /* 0x008fce000000001f */
.L_x_142:
[----:B------:R-:W0:Y:S01]  /*8b20*/  LDC.64 R10, c[0x0][0x380] ;  /* 0x0000e000ff0a7b82 */ /* 0x000e220000000a00 */
[----:B------:R-:W-:Y:S01]  /*8b30*/  IMAD R7, R3, R0, RZ ;  /* 0x0000000003077224 */ /* 0x000fe200078e02ff */
[----:B------:R-:W-:-:S04]  /*8b40*/  SHF.R.S32.HI R0, RZ, 0x1f, R2 ;  /* 0x0000001fff007819 */ /* 0x000fc80000011402 */
[----:B------:R-:W-:-:S04]  /*8b50*/  IADD3 R8, P0, PT, R7, R2, RZ ;  /* 0x0000000207087210 */ /* 0x000fc80007f1e0ff */
[----:B------:R-:W-:Y:S02]  /*8b60*/  LEA.HI.X.SX32 R0, R7, R0, 0x1, P0 ;  /* 0x0000000007007211 */ /* 0x000fe400000f0eff */
[----:B0-----:R-:W-:-:S04]  /*8b70*/  LEA R6, P0, R8, R10, 0x2 ;  /* 0x0000000a08067211 */ /* 0x001fc800078010ff */
[----:B------:R-:W-:-:S05]  /*8b80*/  LEA.HI.X R7, R8, R11, R0, 0x2, P0 ;  /* 0x0000000b08077211 */ /* 0x000fca00000f1400 */
[----:B------:R-:W2:Y:S01]  /*8b90*/  LDG.E R27, desc[UR6][R6.64+-0x4] ;  /* 0xfffffc06061b7981 */ /* 0x000ea2000c1e1900 */
[----:B------:R-:W-:Y:S01]  /*8ba0*/  MOV R0, 0x400 ;  /* 0x0000040000007802 */ /* 0x000fe20000000f00 */
[----:B------:R-:W0:Y:S03]  /*8bb0*/  S2R R9, SR_CgaCtaId ;  /* 0x0000000000097919 */ /* 0x000e260000008800 */
[----:B0-----:R-:W-:-:S04]  /*8bc0*/  LEA R9, R9, R0, 0x18 ;  /* 0x0000000009097211 */ /* 0x001fc800078ec0ff */
[----:B------:R-:W-:-:S05]  /*8bd0*/  LEA R8, R2, R9, 0x2 ;  /* 0x0000000902087211 */ /* 0x000fca00078e10ff */
[----:B------:R-:W0:Y:S02]  /*8be0*/  LDS R0, [R8+-0x4] ;  /* 0xfffffc0008007984 */ /* 0x000e240000000800 */
[----:B0-----:R-:W-:Y:S01]  /*8bf0*/  FADD R0, R0, -R31 ;  /* 0x8000001f00007221 */ /* 0x001fe20000000000 */
[----:B--2---:R-:W0:Y:S08]  /*8c00*/  MUFU.RCP R9, R27 ;  /* 0x0000001b00097308 */ /* 0x004e300000001000 */
        /* <DEDUP_REMOVED lines=9> */
[----:B------:R-:W-:-:S07]  /*8ca0*/  IMAD.MOV.U32 R9, RZ, RZ, R0 ;  /* 0x000000ffff097224 */ /* 0x000fce00078e0000 */
.L_x_147:
[----:B------:R-:W0:Y:S01]  /*8cb0*/  LDC.64 R6, c[0x0][0x390] ;  /* 0x0000e400ff067b82 */ /* 0x000e220000000a00 */
[----:B------:R-:W-:Y:S01]  /*8cc0*/  ISETP.GT.U32.AND P0, PT, R2, 0x1, PT ;  /* 0x000000010200780c */ /* 0x000fe20003f04070 */
[----:B------:R-:W-:Y:S01]  /*8cd0*/  UIADD3 UR4, UPT, UPT, UR4, 0x1, URZ ;  /* 0x0000000104047890 */ /* 0x000fe2000fffe0ff */
[----:B------:R-:W-:Y:S02]  /*8ce0*/  IADD3 R4, PT, PT, R4, 0x1, RZ ;  /* 0x0000000104047810 */ /* 0x000fe40007ffe0ff */
[----:B------:R-:W-:Y:S01]  /*8cf0*/  IADD3 R5, PT, PT, R5, 0x1, RZ ;  /* 0x0000000105057810 */ /* 0x000fe20007ffe0ff */
[----:B0-----:R-:W-:-:S05]  /*8d00*/  IMAD.WIDE.U32 R6, R3, 0x4, R6 ;  /* 0x0000000403067825 */ /* 0x001fca00078e0006 */
[----:B------:R0:W-:Y:S03]  /*8d10*/  STG.E desc[UR6][R6.64], R9 ;  /* 0x0000000906007986 */ /* 0x0001e6000c101906 */
[----:B------:R-:W-:Y:S05]  /*8d20*/  @P0 BRA `(.L_x_148) ;  /* 0xffffffec00bc0947 */ /* 0x000fea000383ffff */
[----:B------:R-:W-:Y:S05]  /*8d30*/  EXIT ;  /* 0x000000000000794d */ /* 0x000fea0003800000 */
        .weak           $__internal_0_$__cuda_sm20_sqrt_rn_f32_slowpath
        .type           $__internal_0_$__cuda_sm20_sqrt_rn_f32_slowpath,@function
        .size           $__internal_0_$__cuda_sm20_sqrt_rn_f32_slowpath,($__internal_1_$__cuda_sm3x_div_rn_noftz_f32_slowpath - $__internal_0_$__cuda_sm20_sqrt_rn_f32_slowpath)
$__internal_0_$__cuda_sm20_sqrt_rn_f32_slowpath:
[----:B------:R-:W-:-:S13]  /*8d40*/  LOP3.LUT P1, RZ, R0, 0x7fffffff, RZ, 0xc0, !PT ;  /* 0x7fffffff00ff7812 */ /* 0x000fda000782c0ff */
[----:B------:R-:W-:Y:S01]  /*8d50*/  @!P1 MOV R26, R0 ;  /* 0x00000000001a9202 */ /* 0x000fe20000000f00 */
[----:B------:R-:W-:Y:S06]  /*8d60*/  @!P1 BRA `(.L_x_149) ;  /* 0x0000000000409947 */ /* 0x000fec0003800000 */
[----:B------:R-:W-:-:S13]  /*8d70*/  FSETP.GEU.FTZ.AND P1, PT, R0, RZ, PT ;  /* 0x000000ff0000720b */ /* 0x000fda0003f3e000 */
[----:B------:R-:W-:Y:S01]  /*8d80*/  @!P1 IMAD.MOV.U32 R26, RZ, RZ, 0x7fffffff ;  /* 0x7fffffffff1a9424 */ /* 0x000fe200078e00ff */
[----:B------:R-:W-:Y:S06]  /*8d90*/  @!P1 BRA `(.L_x_149) ;  /* 0x0000000000349947 */ /* 0x000fec0003800000 */
[----:B------:R-:W-:-:S13]  /*8da0*/  FSETP.GTU.FTZ.AND P1, PT, |R0|, +INF , PT ;  /* 0x7f8000000000780b */ /* 0x000fda0003f3c200 */
[----:B------:R-:W-:Y:S01]  /*8db0*/  @P1 FADD.FTZ R26, R0, 1 ;  /* 0x3f800000001a1421 */ /* 0x000fe20000010000 */
[----:B------:R-:W-:Y:S06]  /*8dc0*/  @P1 BRA `(.L_x_149) ;  /* 0x0000000000281947 */ /* 0x000fec0003800000 */
[----:B------:R-:W-:-:S13]  /*8dd0*/  FSETP.NEU.FTZ.AND P1, PT, |R0|, +INF , PT ;  /* 0x7f8000000000780b */ /* 0x000fda0003f3d200 */
[----:B------:R-:W-:-:S04]  /*8de0*/  @P1 FFMA R26, R0, 1.84467440737095516160e+19, RZ ;  /* 0x5f800000001a1823 */ /* 0x000fc800000000ff */
[----:B------:R-:W0:Y:S02]  /*8df0*/  @P1 MUFU.RSQ R21, R26 ;  /* 0x0000001a00151308 */ /* 0x000e240000001400 */
[----:B0-----:R-:W-:Y:S01]  /*8e00*/  @P1 FMUL.FTZ R25, R26, R21 ;  /* 0x000000151a191220 */ /* 0x001fe20000410000 */
[----:B------:R-:W-:-:S03]  /*8e10*/  @P1 FMUL.FTZ R21, R21, 0.5 ;  /* 0x3f00000015151820 */ /* 0x000fc60000410000 */
[----:B------:R-:W-:-:S04]  /*8e20*/  @P1 FADD.FTZ R24, -R25, -RZ ;  /* 0x800000ff19181221 */ /* 0x000fc80000010100 */
[----:B------:R-:W-:Y:S01]  /*8e30*/  @P1 FFMA R24, R25, R24, R26 ;  /* 0x0000001819181223 */ /* 0x000fe2000000001a */
[----:B------:R-:W-:-:S03]  /*8e40*/  @!P1 MOV R26, R0 ;  /* 0x00000000001a9202 */ /* 0x000fc60000000f00 */
[----:B------:R-:W-:-:S04]  /*8e50*/  @P1 FFMA R21, R24, R21, R25 ;  /* 0x0000001518151223 */ /* 0x000fc80000000019 */
[----:B------:R-:W-:-:S07]  /*8e60*/  @P1 FMUL.FTZ R26, R21, 2.3283064365386962891e-10 ;  /* 0x2f800000151a1820 */ /* 0x000fce0000410000 */
.L_x_149:
[----:B------:R-:W-:-:S04]  /*8e70*/  HFMA2 R21, -RZ, RZ, 0, 0 ;  /* 0x00000000ff157431 */ /* 0x000fc800000001ff */
[----:B------:R-:W-:Y:S05]  /*8e80*/  RET.REL.NODEC R20 `(_ZN36_GLOBAL__N__d3bf2a2d_4_k_cu_772a7f1423small_chol_solve_kernelEPfS0_S0_i) ;  /* 0xffffff70145c7950 */ /* 0x000fea0003c3ffff */
        .weak           $__internal_1_$__cuda_sm3x_div_rn_noftz_f32_slowpath
        .type           $__internal_1_$__cuda_sm3x_div_rn_noftz_f32_slowpath,@function
        .size           $__internal_1_$__cuda_sm3x_div_rn_noftz_f32_slowpath,(.L_x_190 - $__internal_1_$__cuda_sm3x_div_rn_noftz_f32_slowpath)
$__internal_1_$__cuda_sm3x_div_rn_noftz_f32_slowpath:
[----:B------:R-:W-:Y:S01]  /*8e90*/  SHF.R.U32.HI R21, RZ, 0x17, R27 ;  /* 0x00000017ff157819 */ /* 0x000fe2000001161b */
[----:B------:R-:W-:Y:S01]  /*8ea0*/  BSSY.RECONVERGENT B1, `(.L_x_150) ;  /* 0x0000063000017945 */ /* 0x000fe20003800200 */
[----:B------:R-:W-:Y:S02]  /*8eb0*/  SHF.R.U32.HI R25, RZ, 0x17, R0 ;  /* 0x00000017ff197819 */ /* 0x000fe40000011600 */
[----:B------:R-:W-:Y:S02]  /*8ec0*/  LOP3.LUT R21, R21, 0xff, RZ, 0xc0, !PT ;  /* 0x000000ff15157812 */ /* 0x000fe400078ec0ff */
[----:B------:R-:W-:Y:S02]  /*8ed0*/  LOP3.LUT R25, R25, 0xff, RZ, 0xc0, !PT ;  /* 0x000000ff19197812 */ /* 0x000fe400078ec0ff */
[----:B------:R-:W-:-:S03]  /*8ee0*/  IADD3 R24, PT, PT, R21, -0x1, RZ ;  /* 0xffffffff15187810 */ /* 0x000fc60007ffe0ff */
[----:B------:R-:W-:Y:S01]  /*8ef0*/  VIADD R26, R25, 0xffffffff ;  /* 0xffffffff191a7836 */ /* 0x000fe20000000000 */
[----:B------:R-:W-:-:S04]  /*8f00*/  ISETP.GT.U32.AND P1, PT, R24, 0xfd, PT ;  /* 0x000000fd1800780c */ /* 0x000fc80003f24070 */
[----:B------:R-:W-:-:S13]  /*8f10*/  ISETP.GT.U32.OR P1, PT, R26, 0xfd, P1 ;  /* 0x000000fd1a00780c */ /* 0x000fda0000f24470 */
[----:B------:R-:W-:Y:S01]  /*8f20*/  @!P1 MOV R28, RZ ;  /* 0x000000ff001c9202 */ /* 0x000fe20000000f00 */
[----:B------:R-:W-:Y:S06]  /*8f30*/  @!P1 BRA `(.L_x_151) ;  /* 0x00000000005c9947 */ /* 0x000fec0003800000 */
[----:B------:R-:W-:Y:S02]  /*8f40*/  FSETP.GTU.FTZ.AND P1, PT, |R0|, +INF , PT ;  /* 0x7f8000000000780b */ /* 0x000fe40003f3c200 */
[----:B------:R-:W-:-:S04]  /*8f50*/  FSETP.GTU.FTZ.AND P2, PT, |R27|, +INF , PT ;  /* 0x7f8000001b00780b */ /* 0x000fc80003f5c200 */
[----:B------:R-:W-:-:S13]  /*8f60*/  PLOP3.LUT P1, PT, P1, P2, PT, 0xf8, 0x8f ;  /* 0x00000000008f781c */ /* 0x000fda0000f25f70 */
[----:B------:R-:W-:Y:S05]  /*8f70*/  @P1 BRA `(.L_x_152) ;  /* 0x0000000400501947 */ /* 0x000fea0003800000 */
[----:B------:R-:W-:-:S13]  /*8f80*/  LOP3.LUT P1, RZ, R27, 0x7fffffff, R0, 0xc8, !PT ;  /* 0x7fffffff1bff7812 */ /* 0x000fda000782c800 */
[----:B------:R-:W-:Y:S05]  /*8f90*/  @!P1 BRA `(.L_x_153) ;  /* 0x0000000400409947 */ /* 0x000fea0003800000 */
[C---:B------:R-:W-:Y:S02]  /*8fa0*/  FSETP.NEU.FTZ.AND P3, PT, |R0|.reuse, +INF , PT ;  /* 0x7f8000000000780b */ /* 0x040fe40003f7d200 */
[----:B------:R-:W-:Y:S02]  /*8fb0*/  FSETP.NEU.FTZ.AND P2, PT, |R27|, +INF , PT ;  /* 0x7f8000001b00780b */ /* 0x000fe40003f5d200 */
[----:B------:R-:W-:-:S11]  /*8fc0*/  FSETP.NEU.FTZ.AND P1, PT, |R0|, +INF , PT ;  /* 0x7f8000000000780b */ /* 0x000fd60003f3d200 */
[----:B------:R-:W-:Y:S05]  /*8fd0*/  @!P2 BRA !P3, `(.L_x_153) ;  /* 0x000000040030a947 */ /* 0x000fea0005800000 */
[----:B------:R-:W-:-:S04]  /*8fe0*/  LOP3.LUT P3, RZ, R0, 0x7fffffff, RZ, 0xc0, !PT ;  /* 0x7fffffff00ff7812 */ /* 0x000fc8000786c0ff */
[----:B------:R-:W-:-:S13]  /*8ff0*/  PLOP3.LUT P2, PT, P2, P3, PT, 0x2f, 0xf2 ;  /* 0x0000000000f2781c */ /* 0x000fda0001746577 */
[----:B------:R-:W-:Y:S05]  /*9000*/  @P2 BRA `(.L_x_154) ;  /* 0x00000004001c2947 */ /* 0x000fea0003800000 */
[----:B------:R-:W-:-:S04]  /*9010*/  LOP3.LUT P2, RZ, R27, 0x7fffffff, RZ, 0xc0, !PT ;  /* 0x7fffffff1bff7812 */ /* 0x000fc8000784c0ff */
[----:B------:R-:W-:-:S13]  /*9020*/  PLOP3.LUT P1, PT, P1, P2, PT, 0x2f, 0xf2 ;  /* 0x0000000000f2781c */ /* 0x000fda0000f24577 */
[----:B------:R-:W-:Y:S05]  /*9030*/  @P1 BRA `(.L_x_155) ;  /* 0x0000000400041947 */ /* 0x000fea0003800000 */
[----:B------:R-:W-:Y:S02]  /*9040*/  ISETP.GE.AND P1, PT, R26, RZ, PT ;  /* 0x000000ff1a00720c */ /* 0x000fe40003f26270 */
[----:B------:R-:W-:-:S11]  /*9050*/  ISETP.GE.AND P2, PT, R24, RZ, PT ;  /* 0x000000ff1800720c */ /* 0x000fd60003f46270 */
[----:B------:R-:W-:Y:S01]  /*9060*/  @P1 MOV R28, RZ ;  /* 0x000000ff001c1202 */ /* 0x000fe20000000f00 */
[----:B------:R-:W-:Y:S01]  /*9070*/  @!P1 FFMA R0, R0, 1.84467440737095516160e+19, RZ ;  /* 0x5f80000000009823 */ /* 0x000fe200000000ff */
[----:B------:R-:W-:Y:S01]  /*9080*/  @!P1 MOV R28, 0xffffffc0 ;  /* 0xffffffc0001c9802 */ /* 0x000fe20000000f00 */
[----:B------:R-:W-:-:S04]  /*9090*/  @!P2 FFMA R27, R27, 1.84467440737095516160e+19, RZ ;  /* 0x5f8000001b1ba823 */ /* 0x000fc800000000ff */
[----:B------:R-:W-:-:S07]  /*90a0*/  @!P2 VIADD R28, R28, 0x40 ;  /* 0x000000401c1ca836 */ /* 0x000fce0000000000 */
.L_x_151:
[----:B------:R-:W-:Y:S01]  /*90b0*/  LEA R26, R21, 0xc0800000, 0x17 ;  /* 0xc0800000151a7811 */ /* 0x000fe200078eb8ff */
[----:B------:R-:W-:Y:S01]  /*90c0*/  BSSY.RECONVERGENT B2, `(.L_x_156) ;  /* 0x0000036000027945 */ /* 0x000fe20003800200 */
[----:B------:R-:W-:Y:S02]  /*90d0*/  IADD3 R25, PT, PT, R25, -0x7f, RZ ;  /* 0xffffff8119197810 */ /* 0x000fe40007ffe0ff */
[----:B------:R-:W-:-:S03]  /*90e0*/  IADD3 R26, PT, PT, -R26, R27, RZ ;  /* 0x0000001b1a1a7210 */ /* 0x000fc60007ffe1ff */
[----:B------:R-:W-:Y:S01]  /*90f0*/  IMAD R0, R25, -0x800000, R0 ;  /* 0xff80000019007824 */ /* 0x000fe200078e0200 */
[----:B------:R0:W1:Y:S02]  /*9100*/  MUFU.RCP R24, R26 ;  /* 0x0000001a00187308 */ /* 0x0000640000001000 */
[----:B0-----:R-:W-:-:S04]  /*9110*/  FADD.FTZ R26, -R26, -RZ ;  /* 0x800000ff1a1a7221 */ /* 0x001fc80000010100 */
[----:B-1----:R-:W-:-:S04]  /*9120*/  FFMA R27, R24, R26, 1 ;  /* 0x3f800000181b7423 */ /* 0x002fc8000000001a */
[----:B------:R-:W-:Y:S01]  /*9130*/  FFMA R24, R24, R27, R24 ;  /* 0x0000001b18187223 */ /* 0x000fe20000000018 */
[----:B------:R-:W-:-:S03]  /*9140*/  IADD3 R27, PT, PT, R25, 0x7f, -R21 ;  /* 0x0000007f191b7810 */ /* 0x000fc60007ffe815 */
[----:B------:R-:W-:Y:S01]  /*9150*/  FFMA R25, R0, R24, RZ ;  /* 0x0000001800197223 */ /* 0x000fe200000000ff */
[----:B------:R-:W-:-:S03]  /*9160*/  IADD3 R28, PT, PT, R27, R28, RZ ;  /* 0x0000001c1b1c7210 */ /* 0x000fc60007ffe0ff */
[----:B------:R-:W-:-:S04]  /*9170*/  FFMA R21, R26, R25, R0 ;  /* 0x000000191a157223 */ /* 0x000fc80000000000 */
[----:B------:R-:W-:-:S04]  /*9180*/  FFMA R21, R24, R21, R25 ;  /* 0x0000001518157223 */ /* 0x000fc80000000019 */
[----:B------:R-:W-:-:S04]  /*9190*/  FFMA R0, R26, R21, R0 ;  /* 0x000000151a007223 */ /* 0x000fc80000000000 */
[----:B------:R-:W-:-:S05]  /*91a0*/  FFMA R25, R24, R0, R21 ;  /* 0x0000000018197223 */ /* 0x000fca0000000015 */
[----:B------:R-:W-:-:S04]  /*91b0*/  SHF.R.U32.HI R26, RZ, 0x17, R25 ;  /* 0x00000017ff1a7819 */ /* 0x000fc80000011619 */
[----:B------:R-:W-:-:S05]  /*91c0*/  LOP3.LUT R26, R26, 0xff, RZ, 0xc0, !PT ;  /* 0x000000ff1a1a7812 */ /* 0x000fca00078ec0ff */
[----:B------:R-:W-:-:S05]  /*91d0*/  IMAD.IADD R26, R26, 0x1, R28 ;  /* 0x000000011a1a7824 */ /* 0x000fca00078e021c */
[----:B------:R-:W-:-:S04]  /*91e0*/  IADD3 R27, PT, PT, R26, -0x1, RZ ;  /* 0xffffffff1a1b7810 */ /* 0x000fc80007ffe0ff */
[----:B------:R-:W-:-:S13]  /*91f0*/  ISETP.GE.U32.AND P1, PT, R27, 0xfe, PT ;  /* 0x000000fe1b00780c */ /* 0x000fda0003f26070 */
[----:B------:R-:W-:Y:S05]  /*9200*/  @!P1 BRA `(.L_x_157) ;  /* 0x0000000000809947 */ /* 0x000fea0003800000 */
[----:B------:R-:W-:-:S13]  /*9210*/  ISETP.GT.AND P1, PT, R26, 0xfe, PT ;  /* 0x000000fe1a00780c */ /* 0x000fda0003f24270 */
[----:B------:R-:W-:Y:S05]  /*9220*/  @P1 BRA `(.L_x_158) ;  /* 0x00000000006c1947 */ /* 0x000fea0003800000 */
[----:B------:R-:W-:-:S13]  /*9230*/  ISETP.GE.AND P1, PT, R26, 0x1, PT ;  /* 0x000000011a00780c */ /* 0x000fda0003f26270 */
[----:B------:R-:W-:Y:S05]  /*9240*/  @P1 BRA `(.L_x_159) ;  /* 0x0000000000741947 */ /* 0x000fea0003800000 */
[----:B------:R-:W-:Y:S02]  /*9250*/  ISETP.GE.AND P1, PT, R26, -0x18, PT ;  /* 0xffffffe81a00780c */ /* 0x000fe40003f26270 */
[----:B------:R-:W-:-:S11]  /*9260*/  LOP3.LUT R25, R25, 0x80000000, RZ, 0xc0, !PT ;  /* 0x8000000019197812 */ /* 0x000fd600078ec0ff */
[----:B------:R-:W-:Y:S05]  /*9270*/  @!P1 BRA `(.L_x_159) ;  /* 0x0000000000689947 */ /* 0x000fea0003800000 */
[CCC-:B------:R-:W-:Y:S01]  /*9280*/  FFMA.RZ R27, R24.reuse, R0.reuse, R21.reuse ;  /* 0x00000000181b7223 */ /* 0x1c0fe2000000c015 */
[CCC-:B------:R-:W-:Y:S01]  /*9290*/  FFMA.RP R28, R24.reuse, R0.reuse, R21.reuse ;  /* 0x00000000181c7223 */ /* 0x1c0fe20000008015 */
[----:B------:R-:W-:Y:S01]  /*92a0*/  FFMA.RM R0, R24, R0, R21 ;  /* 0x0000000018007223 */ /* 0x000fe20000004015 */
[----:B------:R-:W-:Y:S02]  /*92b0*/  ISETP.NE.AND P3, PT, R26, RZ, PT ;  /* 0x000000ff1a00720c */ /* 0x000fe40003f65270 */
[----:B------:R-:W-:Y:S02]  /*92c0*/  LOP3.LUT R27, R27, 0x7fffff, RZ, 0xc0, !PT ;  /* 0x007fffff1b1b7812 */ /* 0x000fe400078ec0ff */
[----:B------:R-:W-:Y:S02]  /*92d0*/  FSETP.NEU.FTZ.AND P1, PT, R28, R0, PT ;  /* 0x000000001c00720b */ /* 0x000fe40003f3d000 */
[----:B------:R-:W-:Y:S02]  /*92e0*/  IADD3 R0, PT, PT, R26, 0x20, RZ ;  /* 0x000000201a007810 */ /* 0x000fe40007ffe0ff */
[----:B------:R-:W-:-:S02]  /*92f0*/  LOP3.LUT R27, R27, 0x800000, RZ, 0xfc, !PT ;  /* 0x008000001b1b7812 */ /* 0x000fc400078efcff */
[C---:B------:R-:W-:Y:S02]  /*9300*/  ISETP.NE.AND P2, PT, R26.reuse, RZ, PT ;  /* 0x000000ff1a00720c */ /* 0x040fe40003f45270 */
[----:B------:R-:W-:Y:S02]  /*9310*/  IADD3 R26, PT, PT, -R26, RZ, RZ ;  /* 0x000000ff1a1a7210 */ /* 0x000fe40007ffe1ff */
[----:B------:R-:W-:Y:S02]  /*9320*/  SHF.L.U32 R0, R27, R0, RZ ;  /* 0x000000001b007219 */ /* 0x000fe400000006ff */
[----:B------:R-:W-:Y:S02]  /*9330*/  SEL R26, R26, RZ, P3 ;  /* 0x000000ff1a1a7207 */ /* 0x000fe40001800000 */
[----:B------:R-:W-:Y:S02]  /*9340*/  ISETP.NE.AND P2, PT, R0, RZ, P2 ;  /* 0x000000ff0000720c */ /* 0x000fe40001745270 */
[----:B------:R-:W-:-:S02]  /*9350*/  SHF.R.U32.HI R27, RZ, R26, R27 ;  /* 0x0000001aff1b7219 */ /* 0x000fc4000001161b */
[----:B------:R-:W-:Y:S02]  /*9360*/  PLOP3.LUT P1, PT, P1, P2, PT, 0xf8, 0x8f ;  /* 0x00000000008f781c */ /* 0x000fe40000f25f70 */
[----:B------:R-:W-:Y:S02]  /*9370*/  SHF.R.U32.HI R21, RZ, 0x1, R27 ;  /* 0x00000001ff157819 */ /* 0x000fe4000001161b */
[----:B------:R-:W-:-:S04]  /*9380*/  SEL R0, RZ, 0x1, !P1 ;  /* 0x00000001ff007807 */ /* 0x000fc80004800000 */
[----:B------:R-:W-:-:S04]  /*9390*/  LOP3.LUT R0, R0, 0x1, R21, 0xf8, !PT ;  /* 0x0000000100007812 */ /* 0x000fc800078ef815 */
[----:B------:R-:W-:-:S05]  /*93a0*/  LOP3.LUT R0, R0, R27, RZ, 0xc0, !PT ;  /* 0x0000001b00007212 */ /* 0x000fca00078ec0ff */
[----:B------:R-:W-:-:S05]  /*93b0*/  IMAD.IADD R0, R21, 0x1, R0 ;  /* 0x0000000115007824 */ /* 0x000fca00078e0200 */
[----:B------:R-:W-:Y:S01]  /*93c0*/  LOP3.LUT R25, R0, R25, RZ, 0xfc, !PT ;  /* 0x0000001900197212 */ /* 0x000fe200078efcff */
[----:B------:R-:W-:Y:S06]  /*93d0*/  BRA `(.L_x_159) ;  /* 0x0000000000107947 */ /* 0x000fec0003800000 */
.L_x_158:
[----:B------:R-:W-:-:S04]  /*93e0*/  LOP3.LUT R25, R25, 0x80000000, RZ, 0xc0, !PT ;  /* 0x8000000019197812 */ /* 0x000fc800078ec0ff */
[----:B------:R-:W-:Y:S01]  /*93f0*/  LOP3.LUT R25, R25, 0x7f800000, RZ, 0xfc, !PT ;  /* 0x7f80000019197812 */ /* 0x000fe200078efcff */
[----:B------:R-:W-:Y:S06]  /*9400*/  BRA `(.L_x_159) ;  /* 0x0000000000047947 */ /* 0x000fec0003800000 */
.L_x_157:
[----:B------:R-:W-:-:S07]  /*9410*/  LEA R25, R28, R25, 0x17 ;  /* 0x000000191c197211 */ /* 0x000fce00078eb8ff */
.L_x_159:
[----:B------:R-:W-:Y:S05]  /*9420*/  BSYNC.RECONVERGENT B2 ;  /* 0x0000000000027941 */ /* 0x000fea0003800200 */
.L_x_156:
[----:B------:R-:W-:Y:S01]  /*9430*/  MOV R0, R25 ;  /* 0x0000001900007202 */ /* 0x000fe20000000f00 */
[----:B------:R-:W-:Y:S06]  /*9440*/  BRA `(.L_x_160) ;  /* 0x0000000000207947 */ /* 0x000fec0003800000 */
.L_x_155:
[----:B------:R-:W-:-:S04]  /*9450*/  LOP3.LUT R0, R27, 0x80000000, R0, 0x48, !PT ;  /* 0x800000001b007812 */ /* 0x000fc800078e4800 */
[----:B------:R-:W-:Y:S01]  /*9460*/  LOP3.LUT R0, R0, 0x7f800000, RZ, 0xfc, !PT ;  /* 0x7f80000000007812 */ /* 0x000fe200078efcff */
[----:B------:R-:W-:Y:S06]  /*9470*/  BRA `(.L_x_160) ;  /* 0x0000000000147947 */ /* 0x000fec0003800000 */
.L_x_154:
[----:B------:R-:W-:Y:S01]  /*9480*/  LOP3.LUT R0, R27, 0x80000000, R0, 0x48, !PT ;  /* 0x800000001b007812 */ /* 0x000fe200078e4800 */
[----:B------:R-:W-:Y:S06]  /*9490*/  BRA `(.L_x_160) ;  /* 0x00000000000c7947 */ /* 0x000fec0003800000 */
.L_x_153:
[----:B------:R-:W0:Y:S01]  /*94a0*/  MUFU.RSQ R0, -QNAN ;  /* 0xffc0000000007908 */ /* 0x000e220000001400 */
[----:B------:R-:W-:Y:S05]  /*94b0*/  BRA `(.L_x_160) ;  /* 0x0000000000047947 */ /* 0x000fea0003800000 */
.L_x_152:
[----:B------:R-:W-:-:S07]  /*94c0*/  FADD.FTZ R0, R0, R27 ;  /* 0x0000001b00007221 */ /* 0x000fce0000010000 */
.L_x_160:
[----:B------:R-:W-:Y:S05]  /*94d0*/  BSYNC.RECONVERGENT B1 ;  /* 0x0000000000017941 */ /* 0x000fea0003800200 */
.L_x_150:
[----:B------:R-:W-:-:S04]  /*94e0*/  HFMA2 R21, -RZ, RZ, 0, 0 ;  /* 0x00000000ff157431 */ /* 0x000fc800000001ff */
[----:B0-----:R-:W-:Y:S05]  /*94f0*/  RET.REL.NODEC R20 `(_ZN36_GLOBAL__N__d3bf2a2d_4_k_cu_772a7f1423small_chol_solve_kernelEPfS0_S0_i) ;  /* 0xffffff6814c07950 */ /* 0x001fea0003c3ffff */
.L_x_161:
        /* <DEDUP_REMOVED lines=16> */
.L_x_190:


//--------------------- .text._ZN36_GLOBAL__N__d3bf2a2d_4_k_cu_772a7f1413ut_vec_kernelEiPKfiiS1_Pf --------------------------
	.section	.text._ZN36_GLOBAL__N__d3bf2a2d_4_k_cu_772a7f1413ut_vec_kernelEiPKfiiS1_Pf,"ax",@progbits
	.align	128
.text._ZN36_GLOBAL__N__d3bf2a2d_4_k_cu_772a7f1413ut_vec_kernelEiPKfiiS1_Pf:
        .type           _ZN36_GLOBAL__N__d3bf2a2d_4_k_cu_772a7f1413ut_vec_kernelEiPKfiiS1_Pf,@function
        .size           _ZN36_GLOBAL__N__d3bf2a2d_4_k_cu_772a7f1413ut_vec_kernelEiPKfiiS1_Pf,(.L_x_193 - _ZN36_GLOBAL__N__d3bf2a2d_4_k_cu_772a7f1413ut_vec_kernelEiPKfiiS1_Pf)
        .other          _ZN36_GLOBAL__N__d3bf2a2d_4_k_cu_772a7f1413ut_vec_kernelEiPKfiiS1_Pf,@"STO_CUDA_ENTRY STV_DEFAULT"
_ZN36_GLOBAL__N__d3bf2a2d_4_k_cu_772a7f1413ut_vec_kernelEiPKfiiS1_Pf:
        /* <DEDUP_REMOVED lines=13> */
[----:B------:R-:W0:Y:S01]  /*00d0*/  LDCU UR4, c[0x0][0x390] ;  /* 0x00007200ff0477ac */ /* 0x000e220008000800 */
[----:B------:R-:W-:Y:S02]  /*00e0*/  MOV R15, RZ ;  /* 0x000000ff000f7202 */ /* 0x000fe40000000f00 */
[----:B------:R-:W-:Y:S01]  /*00f0*/  MOV R7, RZ ;  /* 0x000000ff00077202 */ /* 0x000fe20000000f00 */
[----:B------:R-:W-:Y:S02]  /*0100*/  UISETP.GE.U32.AND UP1, UPT, UR8, 0x10, UPT ;  /* 0x000000100800788c */ /* 0x000fe4000bf26070 */
[----:B------:R-:W-:-:S04]  /*0110*/  ULOP3.LUT UR9, UR8, 0xf, URZ, 0xc0, !UPT ;  /* 0x0000000f08097892 */ /* 0x000fc8000f8ec0ff */
[----:B------:R-:W-:Y:S01]  /*0120*/  UISETP.NE.AND UP0, UPT, UR9, URZ, UPT ;  /* 0x000000ff0900728c */ /* 0x000fe2000bf05270 */
[----:B0-----:R-:W-:Y:S02]  /*0130*/  IMAD R8, R0, UR4, RZ ;  /* 0x0000000400087c24 */ /* 0x001fe4000f8e02ff */
[----:B------:R-:W-:Y:S08]  /*0140*/  BRA.U !UP1, `(.L_x_163) ;  /* 0x0000000509187547 */ /* 0x000ff0000b800000 */
[----:B------:R-:W0:Y:S01]  /*0150*/  LDCU.64 UR4, c[0x0][0x398] ;  /* 0x00007300ff0477ac */ /* 0x000e220008000a00 */
[----:B------:R-:W-:Y:S02]  /*0160*/  MOV R15, RZ ;  /* 0x000000ff000f7202 */ /* 0x000fe40000000f00 */
[----:B------:R-:W-:Y:S01]  /*0170*/  MOV R6, R8 ;  /* 0x0000000800067202 */ /* 0x000fe20000000f00 */
[----:B------:R-:W1:Y:S01]  /*0180*/  LDCU.64 UR6, c[0x0][0x388] ;  /* 0x00007100ff0677ac */ /* 0x000e620008000a00 */
[----:B------:R-:W-:-:S04]  /*0190*/  ULOP3.LUT UR10, UR8, 0x7ffffff0, URZ, 0xc0, !UPT ;  /* 0x7ffffff0080a7892 */ /* 0x000fc8000f8ec0ff */
[----:B------:R-:W-:Y:S02]  /*01a0*/  UIADD3 UR11, UPT, UPT, -UR10, URZ, URZ ;  /* 0x000000ff0a0b7290 */ /* 0x000fe4000fffe1ff */
[----:B------:R-:W-:Y:S01]  /*01b0*/  MOV R7, UR10 ;  /* 0x0000000a00077c02 */ /* 0x000fe20008000f00 */
[----:B0-----:R-:W-:-:S04]  /*01c0*/  UIADD3 UR4, UP2, UPT, UR4, 0x20, URZ ;  /* 0x0000002004047890 */ /* 0x001fc8000ff5e0ff */
[----:B------:R-:W-:Y:S02]  /*01d0*/  UIADD3.X UR5, UPT, UPT, URZ, UR5, URZ, UP2, !UPT ;  /* 0x00000005ff057290 */ /* 0x000fe400097fe4ff */
[----:B-1----:R-:W-:Y:S01]  /*01e0*/  UIADD3 UR6, UP1, UPT, UR6, 0x20, URZ ;  /* 0x0000002006067890 */ /* 0x002fe2000ff3e0ff */
[----:B------:R-:W-:-:S03]  /*01f0*/  MOV R2, UR4 ;  /* 0x0000000400027c02 */ /* 0x000fc60008000f00 */
[----:B------:R-:W-:Y:S01]  /*0200*/  MOV R3, UR5 ;  /* 0x0000000500037c02 */ /* 0x000fe20008000f00 */
[----:B------:R-:W-:-:S12]  /*0210*/  UIADD3.X UR7, UPT, UPT, URZ, UR7, URZ, UP1, !UPT ;  /* 0x00000007ff077290 */ /* 0x000fd80008ffe4ff */
.L_x_164:
[----:B------:R-:W-:Y:S01]  /*0220*/  MOV R4, UR6 ;  /* 0x0000000600047c02 */ /* 0x000fe20008000f00 */
[----:B------:R-:W2:Y:S01]  /*0230*/  LDG.E R17, desc[UR12][R2.64+-0x20] ;  /* 0xffffe00c02117981 */ /* 0x000ea2000c1e1900 */
[----:B------:R-:W-:-:S03]  /*0240*/  MOV R5, UR7 ;  /* 0x0000000700057c02 */ /* 0x000fc60008000f00 */
[----:B------:R-:W3:Y:S01]  /*0250*/  LDG.E R25, desc[UR12][R2.64+-0x1c] ;  /* 0xffffe40c02197981 */ /* 0x000ee2000c1e1900 */
[----:B------:R-:W-:-:S03]  /*0260*/  IMAD.WIDE R4, R6, 0x4, R4 ;  /* 0x0000000406047825 */ /* 0x000fc600078e0204 */
[----:B------:R-:W4:Y:S04]  /*0270*/  LDG.E R19, desc[UR12][R2.64+-0x18] ;  /* 0xffffe80c02137981 */ /* 0x000f28000c1e1900 */
        /* <DEDUP_REMOVED lines=13> */
[----:B--2---:R-:W-:-:S03]  /*0350*/  FFMA R17, R16, R17, R15 ;  /* 0x0000001110117223 */ /* 0x004fc6000000000f */
[----:B------:R-:W2:Y:S04]  /*0360*/  LDG.E R15, desc[UR12][R2.64] ;  /* 0x0000000c020f7981 */ /* 0x000ea8000c1e1900 */
[----:B------:R-:W2:Y:S01]  /*0370*/  LDG.E R16, desc[UR12][R4.64] ;  /* 0x0000000c04107981 */ /* 0x000ea2000c1e1900 */
[----:B---3--:R-:W-:-:S03]  /*0380*/  FFMA R25, R18, R25, R17 ;  /* 0x0000001912197223 */ /* 0x008fc60000000011 */
[----:B------:R-:W3:Y:S01]  /*0390*/  LDG.E R17, desc[UR12][R2.64+0x4] ;  /* 0x0000040c02117981 */ /* 0x000ee2000c1e1900 */
[----:B----4-:R-:W-:-:S03]  /*03a0*/  FFMA R26, R20, R19, R25 ;  /* 0x00000013141a7223 */ /* 0x010fc60000000019 */
[----:B------:R-:W3:Y:S04]  /*03b0*/  LDG.E R18, desc[UR12][R4.64+0x4] ;  /* 0x0000040c04127981 */ /* 0x000ee8000c1e1900 */
[----:B------:R-:W4:Y:S01]  /*03c0*/  LDG.E R20, desc[UR12][R2.64+0x8] ;  /* 0x0000080c02147981 */ /* 0x000f22000c1e1900 */
[----:B-----5:R-:W-:-:S03]  /*03d0*/  FFMA R25, R21, R22, R26 ;  /* 0x0000001615197223 */ /* 0x020fc6000000001a */
[----:B------:R-:W4:Y:S04]  /*03e0*/  LDG.E R19, desc[UR12][R4.64+0x8] ;  /* 0x0000080c04137981 */ /* 0x000f28000c1e1900 */
[----:B------:R-:W5:Y:S01]  /*03f0*/  LDG.E R22, desc[UR12][R2.64+0xc] ;  /* 0x00000c0c02167981 */ /* 0x000f62000c1e1900 */
[----:B------:R-:W-:-:S03]  /*0400*/  FFMA R25, R24, R23, R25 ;  /* 0x0000001718197223 */ /* 0x000fc60000000019 */
[----:B------:R-:W5:Y:S04]  /*0410*/  LDG.E R21, desc[UR12][R4.64+0xc] ;  /* 0x00000c0c04157981 */ /* 0x000f68000c1e1900 */
[----:B------:R-:W5:Y:S01]  /*0420*/  LDG.E R24, desc[UR12][R2.64+0x10] ;  /* 0x0000100c02187981 */ /* 0x000f62000c1e1900 */
[----:B------:R-:W-:-:S03]  /*0430*/  FFMA R25, R10, R9, R25 ;  /* 0x000000090a197223 */ /* 0x000fc60000000019 */
[----:B------:R-:W5:Y:S04]  /*0440*/  LDG.E R23, desc[UR12][R4.64+0x10] ;  /* 0x0000100c04177981 */ /* 0x000f68000c1e1900 */
[----:B------:R-:W5:Y:S01]  /*0450*/  LDG.E R10, desc[UR12][R2.64+0x14] ;  /* 0x0000140c020a7981 */ /* 0x000f62000c1e1900 */
[----:B------:R-:W-:-:S03]  /*0460*/  FFMA R27, R12, R11, R25 ;  /* 0x0000000b0c1b7223 */ /* 0x000fc60000000019 */
[----:B------:R-:W5:Y:S04]  /*0470*/  LDG.E R9, desc[UR12][R4.64+0x14] ;  /* 0x0000140c04097981 */ /* 0x000f68000c1e1900 */
[----:B------:R-:W5:Y:S04]  /*0480*/  LDG.E R11, desc[UR12][R2.64+0x18] ;  /* 0x0000180c020b7981 */ /* 0x000f68000c1e1900 */
[----:B------:R-:W5:Y:S04]  /*0490*/  LDG.E R12, desc[UR12][R4.64+0x18] ;  /* 0x0000180c040c7981 */ /* 0x000f68000c1e1900 */
[----:B------:R-:W5:Y:S04]  /*04a0*/  LDG.E R25, desc[UR12][R4.64+0x1c] ;  /* 0x00001c0c04197981 */ /* 0x000f68000c1e1900 */
[----:B------:R0:W5:Y:S01]  /*04b0*/  LDG.E R26, desc[UR12][R2.64+0x1c] ;  /* 0x00001c0c021a7981 */ /* 0x000162000c1e1900 */
[----:B------:R-:W-:Y:S01]  /*04c0*/  FFMA R13, R14, R13, R27 ;  /* 0x0000000d0e0d7223 */ /* 0x000fe2000000001b */
[----:B------:R-:W-:-:S04]  /*04d0*/  UIADD3 UR11, UPT, UPT, UR11, 0x10, URZ ;  /* 0x000000100b0b7890 */ /* 0x000fc8000fffe0ff */
[----:B------:R-:W-:Y:S01]  /*04e0*/  UISETP.NE.AND UP1, UPT, UR11, URZ, UPT ;  /* 0x000000ff0b00728c */ /* 0x000fe2000bf25270 */
[----:B0-----:R-:W-:Y:S02]  /*04f0*/  IADD3 R2, P0, PT, R2, 0x40, RZ ;  /* 0x0000004002027810 */ /* 0x001fe40007f1e0ff */
[----:B------:R-:W-:Y:S02]  /*0500*/  IADD3 R6, PT, PT, R6, 0x10, RZ ;  /* 0x0000001006067810 */ /* 0x000fe40007ffe0ff */
[----:B------:R-:W-:Y:S01]  /*0510*/  IADD3.X R3, PT, PT, RZ, R3, RZ, P0, !PT ;  /* 0x00000003ff037210 */ /* 0x000fe200007fe4ff */
        /* <DEDUP_REMOVED lines=8> */
[----:B------:R-:W-:Y:S06]  /*05a0*/  BRA.U UP1, `(.L_x_164) ;  /* 0xfffffffd011c7547 */ /* 0x000fec000b83ffff */
.L_x_163:
[----:B------:R-:W-:Y:S05]  /*05b0*/  BRA.U !UP0, `(.L_x_162) ;  /* 0x0000000508307547 */ /* 0x000fea000b800000 */
[----:B------:R-:W-:Y:S02]  /*05c0*/  UISETP.GE.U32.AND UP0, UPT, UR9, 0x8, UPT ;  /* 0x000000080900788c */ /* 0x000fe4000bf06070 */
[----:B------:R-:W-:-:S04]  /*05d0*/  ULOP3.LUT UR5, UR8, 0x7, URZ, 0xc0, !UPT ;  /* 0x0000000708057892 */ /* 0x000fc8000f8ec0ff */
[----:B------:R-:W-:-:S03]  /*05e0*/  UISETP.NE.AND UP1, UPT, UR5, URZ, UPT ;  /* 0x000000ff0500728c */ /* 0x000fc6000bf25270 */
[----:B------:R-:W-:Y:S08]  /*05f0*/  BRA.U !UP0, `(.L_x_165) ;  /* 0x0000000108787547 */ /* 0x000ff0000b800000 */
[----:B------:R-:W0:Y:S01]  /*0600*/  LDC.64 R2, c[0x0][0x388] ;  /* 0x0000e200ff027b82 */ /* 0x000e220000000a00 */
[----:B------:R-:W-:-:S07]  /*0610*/  IADD3 R9, PT, PT, R8, R7, RZ ;  /* 0x0000000708097210 */ /* 0x000fce0007ffe0ff */
[----:B------:R-:W1:Y:S01]  /*0620*/  LDC.64 R4, c[0x0][0x398] ;  /* 0x0000e600ff047b82 */ /* 0x000e620000000a00 */
[----:B0-----:R-:W-:-:S05]  /*0630*/  IMAD.WIDE R2, R9, 0x4, R2 ;  /* 0x0000000409027825 */ /* 0x001fca00078e0202 */
[----:B------:R-:W2:Y:S01]  /*0640*/  LDG.E R10, desc[UR12][R2.64] ;  /* 0x0000000c020a7981 */ /* 0x000ea2000c1e1900 */
[----:B-1----:R-:W-:-:S03]  /*0650*/  IMAD.WIDE.U32 R4, R7, 0x4, R4 ;  /* 0x0000000407047825 */ /* 0x002fc600078e0004 */
[----:B------:R-:W3:Y:S04]  /*0660*/  LDG.E R13, desc[UR12][R2.64+0x4] ;  /* 0x0000040c020d7981 */ /* 0x000ee8000c1e1900 */
[----:B------:R-:W2:Y:S04]  /*0670*/  LDG.E R11, desc[UR12][R4.64] ;  /* 0x0000000c040b7981 */ /* 0x000ea8000c1e1900 */
[----:B------:R-:W3:Y:S04]  /*0680*/  LDG.E R12, desc[UR12][R4.64+0x4] ;  /* 0x0000040c040c7981 */ /* 0x000ee8000c1e1900 */
[----:B------:R-:W4:Y:S04]  /*0690*/  LDG.E R17, desc[UR12][R2.64+0x8] ;  /* 0x0000080c02117981 */ /* 0x000f28000c1e1900 */
        /* <DEDUP_REMOVED lines=20> */
.L_x_165:
        /* <DEDUP_REMOVED lines=23> */
.L_x_166:
[----:B------:R-:W-:Y:S05]  /*0950*/  BRA.U !UP1, `(.L_x_162) ;  /* 0x0000000109487547 */ /* 0x000fea000b800000 */
[----:B------:R-:W0:Y:S01]  /*0960*/  LDC.64 R2, c[0x0][0x398] ;  /* 0x0000e600ff027b82 */ /* 0x000e220000000a00 */
[----:B------:R-:W-:-:S07]  /*0970*/  UIADD3 UR4, UPT, UPT, -UR4, URZ, URZ ;  /* 0x000000ff04047290 */ /* 0x000fce000fffe1ff */
[----:B------:R-:W1:Y:S01]  /*0980*/  LDC.64 R10, c[0x0][0x388] ;  /* 0x0000e200ff0a7b82 */ /* 0x000e620000000a00 */
[----:B0-----:R-:W-:Y:S01]  /*0990*/  IMAD.WIDE.U32 R2, R7, 0x4, R2 ;  /* 0x0000000407027825 */ /* 0x001fe200078e0002 */
[----:B------:R-:W-:Y:S02]  /*09a0*/  IADD3 R7, PT, PT, R8, R7, RZ ;  /* 0x0000000708077210 */ /* 0x000fe40007ffe0ff */
[----:B------:R-:W-:Y:S02]  /*09b0*/  MOV R6, R2 ;  /* 0x0000000200067202 */ /* 0x000fe40000000f00 */
[----:B------:R-:W-:-:S07]  /*09c0*/  MOV R5, R3 ;  /* 0x0000000300057202 */ /* 0x000fce0000000f00 */
.L_x_167:
[----:B-1----:R-:W-:Y:S01]  /*09d0*/  IMAD.WIDE R2, R7, 0x4, R10 ;  /* 0x0000000407027825 */ /* 0x002fe200078e020a */
[----:B------:R-:W-:-:S05]  /*09e0*/  MOV R4, R6 ;  /* 0x0000000600047202 */ /* 0x000fca0000000f00 */
[----:B------:R-:W2:Y:S04]  /*09f0*/  LDG.E R2, desc[UR12][R2.64] ;  /* 0x0000000c02027981 */ /* 0x000ea8000c1e1900 */
[----:B------:R0:W2:Y:S01]  /*0a00*/  LDG.E R4, desc[UR12][R4.64] ;  /* 0x0000000c04047981 */ /* 0x0000a2000c1e1900 */
[----:B------:R-:W-:Y:S01]  /*0a10*/  UIADD3 UR4, UPT, UPT, UR4, 0x1, URZ ;  /* 0x0000000104047890 */ /* 0x000fe2000fffe0ff */
[----:B------:R-:W-:Y:S02]  /*0a20*/  IADD3 R6, P0, PT, R6, 0x4, RZ ;  /* 0x0000000406067810 */ /* 0x000fe40007f1e0ff */
[----:B------:R-:W-:Y:S01]  /*0a30*/  IADD3 R7, PT, PT, R7, 0x1, RZ ;  /* 0x0000000107077810 */ /* 0x000fe20007ffe0ff */
[----:B------:R-:W-:Y:S01]  /*0a40*/  UISETP.NE.AND UP0, UPT, UR4, URZ, UPT ;  /* 0x000000ff0400728c */ /* 0x000fe2000bf05270 */
[----:B0-----:R-:W-:Y:S01]  /*0a50*/  IADD3.X R5, PT, PT, RZ, R5, RZ, P0, !PT ;  /* 0x00000005ff057210 */ /* 0x001fe200007fe4ff */
[----:B--2---:R-:W-:-:S07]  /*0a60*/  FFMA R15, R2, R4, R15 ;  /* 0x00000004020f7223 */ /* 0x004fce000000000f */
[----:B------:R-:W-:Y:S05]  /*0a70*/  BRA.U UP0, `(.L_x_167) ;  /* 0xfffffffd00d47547 */ /* 0x000fea000b83ffff */
.L_x_162:
[----:B------:R-:W0:Y:S02]  /*0a80*/  LDC.64 R2, c[0x0][0x3a0] ;  /* 0x0000e800ff027b82 */ /* 0x000e240000000a00 */
[----:B0-----:R-:W-:-:S05]  /*0a90*/  IMAD.WIDE R2, R0, 0x4, R2 ;  /* 0x0000000400027825 */ /* 0x001fca00078e0202 */
[----:B------:R-:W-:Y:S01]  /*0aa0*/  STG.E desc[UR12][R2.64], R15 ;  /* 0x0000000f02007986 */ /* 0x000fe2000c10190c */
[----:B------:R-:W-:Y:S05]  /*0ab0*/  EXIT ;  /* 0x000000000000794d */ /* 0x000fea0003800000 */
.L_x_168:
        /* <DEDUP_REMOVED lines=12> */
.L_x_193:


//--------------------- .text._ZN36_GLOBAL__N__d3bf2a2d_4_k_cu_772a7f1415gram_utv_kernelEiPKfiS1_iiPf --------------------------
	.section	.text._ZN36_GLOBAL__N__d3bf2a2d_4_k_cu_772a7f1415gram_utv_kernelEiPKfiS1_iiPf,"ax",@progbits
	.align	128
.text._ZN36_GLOBAL__N__d3bf2a2d_4_k_cu_772a7f1415gram_utv_kernelEiPKfiS1_iiPf:
        .type           _ZN36_GLOBAL__N__d3bf2a2d_4_k_cu_772a7f1415gram_utv_kernelEiPKfiS1_iiPf,@function
        .size           _ZN36_GLOBAL__N__d3bf2a2d_4_k_cu_772a7f1415gram_utv_kernelEiPKfiS1_iiPf,(.L_x_194 - _ZN36_GLOBAL__N__d3bf2a2d_4_k_cu_772a7f1415gram_utv_kernelEiPKfiS1_iiPf)
        .other          _ZN36_GLOBAL__N__d3bf2a2d_4_k_cu_772a7f1415gram_utv_kernelEiPKfiS1_iiPf,@"STO_CUDA_ENTRY STV_DEFAULT"
_ZN36_GLOBAL__N__d3bf2a2d_4_k_cu_772a7f1415gram_utv_kernelEiPKfiS1_iiPf:
[----:B------:R-:W-:Y:S01]  /*0000*/  LDC R1, c[0x0][0x37c] ;  /* 0x0000df00ff017b82 */ /* 0x000fe20000000800 */
[----:B------:R-:W0:Y:S07]  /*0010*/  S2R R3, SR_TID.X ;  /* 0x0000000000037919 */ /* 0x000e2e0000002100 */
[----:B------:R-:W0:Y:S01]  /*0020*/  LDC R0, c[0x0][0x360] ;  /* 0x0000d800ff007b82 */ /* 0x000e220000000800 */
[----:B------:R-:W1:Y:S01]  /*0030*/  LDCU UR15, c[0x0][0x3a4] ;  /* 0x00007480ff0f77ac */ /* 0x000e620008000800 */
[----:B------:R-:W2:Y:S06]  /*0040*/  S2R R2, SR_TID.Y ;  /* 0x0000000000027919 */ /* 0x000eac0000002200 */
[----:B------:R-:W0:Y:S08]  /*0050*/  S2UR UR4, SR_CTAID.X ;  /* 0x00000000000479c3 */ /* 0x000e300000002500 */
[----:B------:R-:W2:Y:S08]  /*0060*/  S2UR UR5, SR_CTAID.Y ;  /* 0x00000000000579c3 */ /* 0x000eb00000002600 */
[----:B------:R-:W2:Y:S01]  /*0070*/  LDC R7, c[0x0][0x364] ;  /* 0x0000d900ff077b82 */ /* 0x000ea20000000800 */
[----:B0-----:R-:W-:-:S02]  /*0080*/  IMAD R0, R0, UR4, R3 ;  /* 0x0000000400007c24 */ /* 0x001fc4000f8e0203 */
[----:B--2---:R-:W-:-:S05]  /*0090*/  IMAD R7, R7, UR5, R2 ;  /* 0x0000000507077c24 */ /* 0x004fca000f8e0202 */
[----:B------:R-:W-:-:S04]  /*00a0*/  VIMNMX R2, PT, PT, R0, R7, !PT ;  /* 0x0000000700027248 */ /* 0x000fc80007fe0100 */
        /* <DEDUP_REMOVED lines=8> */
[----:B------:R-:W-:Y:S01]  /*0130*/  MOV R13, RZ ;  /* 0x000000ff000d7202 */ /* 0x000fe20000000f00 */
[----:B------:R-:W1:Y:S01]  /*0140*/  LDCU UR6, c[0x0][0x3a0] ;  /* 0x00007400ff0677ac */ /* 0x000e620008000800 */
[----:B------:R-:W-:Y:S02]  /*0150*/  UISETP.GE.U32.AND UP1, UPT, UR9, 0x10, UPT ;  /* 0x000000100900788c */ /* 0x000fe4000bf26070 */
[----:B------:R-:W-:Y:S01]  /*0160*/  ULOP3.LUT UR14, UR9, 0xf, URZ, 0xc0, !UPT ;  /* 0x0000000f090e7892 */ /* 0x000fe2000f8ec0ff */
[----:B------:R-:W-:-:S03]  /*0170*/  UMOV UR4, URZ ;  /* 0x000000ff00047c82 */ /* 0x000fc60008000000 */
[----:B------:R-:W-:Y:S01]  /*0180*/  UISETP.NE.AND UP0, UPT, UR14, URZ, UPT ;  /* 0x000000ff0e00728c */ /* 0x000fe2000bf05270 */
[----:B0-----:R-:W-:Y:S02]  /*0190*/  IMAD R8, R7, UR5, RZ ;  /* 0x0000000507087c24 */ /* 0x001fe4000f8e02ff */
[----:B-1----:R-:W-:Y:S01]  /*01a0*/  IMAD R9, R0, UR6, RZ ;  /* 0x0000000600097c24 */ /* 0x002fe2000f8e02ff */
[----:B------:R-:W-:Y:S07]  /*01b0*/  BRA.U !UP1, `(.L_x_170) ;  /* 0x0000000509187547 */ /* 0x000fee000b800000 */
[----:B------:R-:W0:Y:S01]  /*01c0*/  LDCU.64 UR10, c[0x0][0x388] ;  /* 0x00007100ff0a77ac */ /* 0x000e220008000a00 */
[----:B------:R-:W-:Y:S02]  /*01d0*/  MOV R13, RZ ;  /* 0x000000ff000d7202 */ /* 0x000fe40000000f00 */
[----:B------:R-:W-:Y:S01]  /*01e0*/  MOV R6, R9 ;  /* 0x0000000900067202 */ /* 0x000fe20000000f00 */
[----:B------:R-:W1:Y:S01]  /*01f0*/  LDCU.64 UR12, c[0x0][0x398] ;  /* 0x00007300ff0c77ac */ /* 0x000e620008000a00 */
[----:B------:R-:W-:Y:S01]  /*0200*/  MOV R10, R8 ;  /* 0x00000008000a7202 */ /* 0x000fe20000000f00 */
[----:B------:R-:W-:Y:S02]  /*0210*/  ULOP3.LUT UR4, UR9, 0x7ffffff0, URZ, 0xc0, !UPT ;  /* 0x7ffffff009047892 */ /* 0x000fe4000f8ec0ff */
[----:B0-----:R-:W-:Y:S02]  /*0220*/  UIADD3 UR7, UP1, UPT, UR10, 0x20, URZ ;  /* 0x000000200a077890 */ /* 0x001fe4000ff3e0ff */
[----:B------:R-:W-:-:S02]  /*0230*/  UIADD3 UR10, UPT, UPT, -UR4, URZ, URZ ;  /* 0x000000ff040a7290 */ /* 0x000fc4000fffe1ff */
[----:B-1----:R-:W-:Y:S02]  /*0240*/  UIADD3 UR5, UP2, UPT, UR12, 0x20, URZ ;  /* 0x000000200c057890 */ /* 0x002fe4000ff5e0ff */
[----:B------:R-:W-:Y:S02]  /*0250*/  UIADD3.X UR8, UPT, UPT, URZ, UR11, URZ, UP1, !UPT ;  /* 0x0000000bff087290 */ /* 0x000fe40008ffe4ff */
[----:B------:R-:W-:-:S12]  /*0260*/  UIADD3.X UR6, UPT, UPT, URZ, UR13, URZ, UP2, !UPT ;  /* 0x0000000dff067290 */ /* 0x000fd800097fe4ff */
.L_x_171:
[----:B------:R-:W-:Y:S02]  /*0270*/  MOV R2, UR7 ;  /* 0x0000000700027c02 */ /* 0x000fe40008000f00 */
[----:B------:R-:W-:Y:S02]  /*0280*/  MOV R3, UR8 ;  /* 0x0000000800037c02 */ /* 0x000fe40008000f00 */
[----:B------:R-:W-:Y:S02]  /*0290*/  MOV R4, UR5 ;  /* 0x0000000500047c02 */ /* 0x000fe40008000f00 */
[----:B------:R-:W-:Y:S01]  /*02a0*/  MOV R5, UR6 ;  /* 0x0000000600057c02 */ /* 0x000fe20008000f00 */
[----:B------:R-:W-:-:S04]  /*02b0*/  IMAD.WIDE R2, R10, 0x4, R2 ;  /* 0x000000040a027825 */ /* 0x000fc800078e0202 */
[----:B------:R-:W-:Y:S01]  /*02c0*/  IMAD.WIDE R4, R6, 0x4, R4 ;  /* 0x0000000406047825 */ /* 0x000fe200078e0204 */
[----:B------:R-:W2:Y:S04]  /*02d0*/  LDG.E R14, desc[UR16][R2.64+-0x20] ;  /* 0xffffe010020e7981 */ /* 0x000ea8000c1e1900 */
[----:B------:R-:W2:Y:S04]  /*02e0*/  LDG.E R15, desc[UR16][R4.64+-0x20] ;  /* 0xffffe010040f7981 */ /* 0x000ea8000c1e1900 */
[----:B------:R-:W3:Y:S04]  /*02f0*/  LDG.E R16, desc[UR16][R2.64+-0x1c] ;  /* 0xffffe41002107981 */ /* 0x000ee8000c1e1900 */
        /* <DEDUP_REMOVED lines=17> */
[----:B------:R-:W3:Y:S04]  /*0410*/  LDG.E R15, desc[UR16][R2.64] ;  /* 0x00000010020f7981 */ /* 0x000ee8000c1e1900 */
[----:B------:R-:W3:Y:S01]  /*0420*/  LDG.E R16, desc[UR16][R4.64] ;  /* 0x0000001004107981 */ /* 0x000ee2000c1e1900 */
[----:B----4-:R-:W-:-:S03]  /*0430*/  FFMA R25, R17, R18, R26 ;  /* 0x0000001211197223 */ /* 0x010fc6000000001a */
[----:B------:R-:W4:Y:S04]  /*0440*/  LDG.E R17, desc[UR16][R2.64+0x4] ;  /* 0x0000041002117981 */ /* 0x000f28000c1e1900 */
[----:B------:R-:W4:Y:S01]  /*0450*/  LDG.E R18, desc[UR16][R4.64+0x4] ;  /* 0x0000041004127981 */ /* 0x000f22000c1e1900 */
[----:B-----5:R-:W-:-:S03]  /*0460*/  FFMA R26, R22, R21, R25 ;  /* 0x00000015161a7223 */ /* 0x020fc60000000019 */
[----:B------:R-:W5:Y:S04]  /*0470*/  LDG.E R21, desc[UR16][R2.64+0x8] ;  /* 0x0000081002157981 */ /* 0x000f68000c1e1900 */
        /* <DEDUP_REMOVED lines=11> */
[----:B------:R-:W5:Y:S01]  /*0530*/  LDG.E R26, desc[UR16][R2.64+0x1c] ;  /* 0x00001c10021a7981 */ /* 0x000f62000c1e1900 */
[----:B------:R-:W-:-:S04]  /*0540*/  UIADD3 UR10, UPT, UPT, UR10, 0x10, URZ ;  /* 0x000000100a0a7890 */ /* 0x000fc8000fffe0ff */
[----:B------:R-:W-:Y:S01]  /*0550*/  UISETP.NE.AND UP1, UPT, UR10, URZ, UPT ;  /* 0x000000ff0a00728c */ /* 0x000fe2000bf25270 */
[----:B------:R-:W-:Y:S02]  /*0560*/  IADD3 R10, PT, PT, R10, 0x10, RZ ;  /* 0x000000100a0a7810 */ /* 0x000fe40007ffe0ff */
        /* <DEDUP_REMOVED lines=11> */
.L_x_170:
[----:B------:R-:W-:Y:S05]  /*0620*/  BRA.U !UP0, `(.L_x_169) ;  /* 0x00000005082c7547 */ /* 0x000fea000b800000 */
[----:B------:R-:W-:Y:S02]  /*0630*/  UISETP.GE.U32.AND UP0, UPT, UR14, 0x8, UPT ;  /* 0x000000080e00788c */ /* 0x000fe4000bf06070 */
[----:B------:R-:W-:-:S04]  /*0640*/  ULOP3.LUT UR6, UR9, 0x7, URZ, 0xc0, !UPT ;  /* 0x0000000709067892 */ /* 0x000fc8000f8ec0ff */
[----:B------:R-:W-:-:S03]  /*0650*/  UISETP.NE.AND UP1, UPT, UR6, URZ, UPT ;  /* 0x000000ff0600728c */ /* 0x000fc6000bf25270 */
[----:B------:R-:W-:Y:S08]  /*0660*/  BRA.U !UP0, `(.L_x_172) ;  /* 0x00000001087c7547 */ /* 0x000ff0000b800000 */
[----:B------:R-:W0:Y:S01]  /*0670*/  LDC.64 R2, c[0x0][0x388] ;  /* 0x0000e200ff027b82 */ /* 0x000e220000000a00 */
[----:B------:R-:W-:Y:S02]  /*0680*/  IADD3 R11, PT, PT, R8, UR4, RZ ;  /* 0x00000004080b7c10 */ /* 0x000fe4000fffe0ff */
[----:B------:R-:W-:-:S05]  /*0690*/  IADD3 R15, PT, PT, R9, UR4, RZ ;  /* 0x00000004090f7c10 */ /* 0x000fca000fffe0ff */
[----:B------:R-:W1:Y:S01]  /*06a0*/  LDC.64 R4, c[0x0][0x398] ;  /* 0x0000e600ff047b82 */ /* 0x000e620000000a00 */
[----:B0-----:R-:W-:-:S05]  /*06b0*/  IMAD.WIDE R2, R11, 0x4, R2 ;  /* 0x000000040b027825 */ /* 0x001fca00078e0202 */
[----:B------:R-:W2:Y:S01]  /*06c0*/  LDG.E R14, desc[UR16][R2.64] ;  /* 0x00000010020e7981 */ /* 0x000ea2000c1e1900 */
[----:B-1----:R-:W-:-:S03]  /*06d0*/  IMAD.WIDE R4, R15, 0x4, R4 ;  /* 0x000000040f047825 */ /* 0x002fc600078e0204 */
        /* <DEDUP_REMOVED lines=15> */
[----:B------:R-:W-:Y:S01]  /*07d0*/  UIADD3 UR4, UPT, UPT, UR4, 0x8, URZ ;  /* 0x0000000804047890 */ /* 0x000fe2000fffe0ff */
        /* <DEDUP_REMOVED lines=8> */
.L_x_172:
        /* <DEDUP_REMOVED lines=18> */
[----:B------:R-:W5:Y:S01]  /*0980*/  LDG.E R16, desc[UR16][R4.64+0xc] ;  /* 0x00000c1004107981 */ /* 0x000f62000c1e1900 */
[----:B------:R-:W-:Y:S01]  /*0990*/  UIADD3 UR4, UPT, UPT, UR4, 0x4, URZ ;  /* 0x0000000404047890 */ /* 0x000fe2000fffe0ff */
[----:B--2---:R-:W-:-:S04]  /*09a0*/  FFMA R6, R6, R10, R13 ;  /* 0x0000000a06067223 */ /* 0x004fc8000000000d */
[----:B---3--:R-:W-:-:S04]  /*09b0*/  FFMA R6, R11, R12, R6 ;  /* 0x0000000c0b067223 */ /* 0x008fc80000000006 */
[----:B----4-:R-:W-:-:S04]  /*09c0*/  FFMA R6, R15, R14, R6 ;  /* 0x0000000e0f067223 */ /* 0x010fc80000000006 */
[----:B-----5:R-:W-:-:S07]  /*09d0*/  FFMA R13, R17, R16, R6 ;  /* 0x00000010110d7223 */ /* 0x020fce0000000006 */
.L_x_173:
[----:B------:R-:W-:Y:S05]  /*09e0*/  BRA.U !UP1, `(.L_x_169) ;  /* 0x00000001093c7547 */ /* 0x000fea000b800000 */
[----:B------:R-:W0:Y:S01]  /*09f0*/  LDC.64 R10, c[0x0][0x398] ;  /* 0x0000e600ff0a7b82 */ /* 0x000e220000000a00 */
[----:B------:R-:W-:Y:S01]  /*0a00*/  IADD3 R9, PT, PT, R9, UR4, RZ ;  /* 0x0000000409097c10 */ /* 0x000fe2000fffe0ff */
[----:B------:R-:W-:Y:S01]  /*0a10*/  UIADD3 UR5, UPT, UPT, -UR5, URZ, URZ ;  /* 0x000000ff05057290 */ /* 0x000fe2000fffe1ff */
[----:B------:R-:W-:-:S05]  /*0a20*/  IADD3 R17, PT, PT, R8, UR4, RZ ;  /* 0x0000000408117c10 */ /* 0x000fca000fffe0ff */
[----:B------:R-:W1:Y:S06]  /*0a30*/  LDC.64 R14, c[0x0][0x388] ;  /* 0x0000e200ff0e7b82 */ /* 0x000e6c0000000a00 */
.L_x_174:
[----:B0-----:R-:W-:-:S04]  /*0a40*/  IMAD.WIDE R2, R9, 0x4, R10 ;  /* 0x0000000409027825 */ /* 0x001fc800078e020a */
[----:B-1----:R-:W-:Y:S02]  /*0a50*/  IMAD.WIDE R4, R17, 0x4, R14 ;  /* 0x0000000411047825 */ /* 0x002fe400078e020e */
[----:B------:R-:W2:Y:S04]  /*0a60*/  LDG.E R2, desc[UR16][R2.64] ;  /* 0x0000001002027981 */ /* 0x000ea8000c1e1900 */
[----:B------:R-:W2:Y:S01]  /*0a70*/  LDG.E R4, desc[UR16][R4.64] ;  /* 0x0000001004047981 */ /* 0x000ea2000c1e1900 */
[----:B------:R-:W-:Y:S01]  /*0a80*/  UIADD3 UR5, UPT, UPT, UR5, 0x1, URZ ;  /* 0x0000000105057890 */ /* 0x000fe2000fffe0ff */
[----:B------:R-:W-:Y:S02]  /*0a90*/  IADD3 R9, PT, PT, R9, 0x1, RZ ;  /* 0x0000000109097810 */ /* 0x000fe40007ffe0ff */
[----:B------:R-:W-:Y:S01]  /*0aa0*/  IADD3 R17, PT, PT, R17, 0x1, RZ ;  /* 0x0000000111117810 */ /* 0x000fe20007ffe0ff */
[----:B------:R-:W-:Y:S01]  /*0ab0*/  UISETP.NE.AND UP0, UPT, UR5, URZ, UPT ;  /* 0x000000ff0500728c */ /* 0x000fe2000bf05270 */
[----:B--2---:R-:W-:-:S08]  /*0ac0*/  FFMA R13, R4, R2, R13 ;  /* 0x00000002040d7223 */ /* 0x004fd0000000000d */
[----:B------:R-:W-:Y:S05]  /*0ad0*/  BRA.U UP0, `(.L_x_174) ;  /* 0xfffffffd00d87547 */ /* 0x000fea000b83ffff */
.L_x_169:
[----:B------:R-:W0:Y:S01]  /*0ae0*/  LDC.64 R2, c[0x0][0x3a8] ;  /* 0x0000ea00ff027b82 */ /* 0x000e220000000a00 */
[----:B------:R-:W-:-:S04]  /*0af0*/  IMAD R7, R7, UR15, R0 ;  /* 0x0000000f07077c24 */ /* 0x000fc8000f8e0200 */
[----:B0-----:R-:W-:-:S05]  /*0b00*/  IMAD.WIDE R2, R7, 0x4, R2 ;  /* 0x0000000407027825 */ /* 0x001fca00078e0202 */
[----:B------:R-:W-:Y:S01]  /*0b10*/  STG.E desc[UR16][R2.64], R13 ;  /* 0x0000000d02007986 */ /* 0x000fe2000c101910 */
[----:B------:R-:W-:Y:S05]  /*0b20*/  EXIT ;  /* 0x000000000000794d */ /* 0x000fea0003800000 */
.L_x_175:
        /* <DEDUP_REMOVED lines=13> */
.L_x_194:


//--------------------- .text._ZN36_GLOBAL__N__d3bf2a2d_4_k_cu_772a7f1420axpby_inplace_kernelEifPKffPf --------------------------
	.section	.text._ZN36_GLOBAL__N__d3bf2a2d_4_k_cu_772a7f1420axpby_inplace_kernelEifPKffPf,"ax",@progbits
	.align	128
.text._ZN36_GLOBAL__N__d3bf2a2d_4_k_cu_772a7f1420axpby_inplace_kernelEifPKffPf:
        .type           _ZN36_GLOBAL__N__d3bf2a2d_4_k_cu_772a7f1420axpby_inplace_kernelEifPKffPf,@function
        .size           _ZN36_GLOBAL__N__d3bf2a2d_4_k_cu_772a7f1420axpby_inplace_kernelEifPKffPf,(.L_x_195 - _ZN36_GLOBAL__N__d3bf2a2d_4_k_cu_772a7f1420axpby_inplace_kernelEifPKffPf)
        .other          _ZN36_GLOBAL__N__d3bf2a2d_4_k_cu_772a7f1420axpby_inplace_kernelEifPKffPf,@"STO_CUDA_ENTRY STV_DEFAULT"
_ZN36_GLOBAL__N__d3bf2a2d_4_k_cu_772a7f1420axpby_inplace_kernelEifPKffPf:
        /* <DEDUP_REMOVED lines=8> */
[----:B------:R-:W0:Y:S01]  /*0080*/  LDC.64 R4, c[0x0][0x398] ;  /* 0x0000e600ff047b82 */ /* 0x000e220000000a00 */
[----:B------:R-:W1:Y:S01]  /*0090*/  LDCU.64 UR4, c[0x0][0x358] ;  /* 0x00006b00ff0477ac */ /* 0x000e620008000a00 */
[----:B------:R-:W2:Y:S06]  /*00a0*/  LDCU UR6, c[0x0][0x390] ;  /* 0x00007200ff0677ac */ /* 0x000eac0008000800 */
[----:B------:R-:W3:Y:S01]  /*00b0*/  LDC.64 R2, c[0x0][0x388] ;  /* 0x0000e200ff027b82 */ /* 0x000ee20000000a00 */
[----:B------:R-:W4:Y:S01]  /*00c0*/  LDCU UR7, c[0x0][0x384] ;  /* 0x00007080ff0777ac */ /* 0x000f220008000800 */
[----:B0-----:R-:W-:-:S05]  /*00d0*/  IMAD.WIDE R4, R7, 0x4, R4 ;  /* 0x0000000407047825 */ /* 0x001fca00078e0204 */
[----:B-1----:R-:W2:Y:S01]  /*00e0*/  LDG.E R0, desc[UR4][R4.64] ;  /* 0x0000000404007981 */ /* 0x002ea2000c1e1900 */
[----:B---3--:R-:W-:-:S06]  /*00f0*/  IMAD.WIDE R2, R7, 0x4, R2 ;  /* 0x0000000407027825 */ /* 0x008fcc00078e0202 */
[----:B------:R-:W4:Y:S01]  /*0100*/  LDG.E R2, desc[UR4][R2.64] ;  /* 0x0000000402027981 */ /* 0x000f22000c1e1900 */
[----:B--2---:R-:W-:-:S04]  /*0110*/  FMUL R7, R0, UR6 ;  /* 0x0000000600077c20 */ /* 0x004fc80008400000 */
[----:B----4-:R-:W-:-:S05]  /*0120*/  FFMA R7, R2, UR7, R7 ;  /* 0x0000000702077c23 */ /* 0x010fca0008000007 */
[----:B------:R-:W-:Y:S01]  /*0130*/  STG.E desc[UR4][R4.64], R7 ;  /* 0x0000000704007986 */ /* 0x000fe2000c101904 */
[----:B------:R-:W-:Y:S05]  /*0140*/  EXIT ;  /* 0x000000000000794d */ /* 0x000fea0003800000 */
.L_x_176:
        /* <DEDUP_REMOVED lines=11> */
.L_x_195:


//--------------------- .text._ZN36_GLOBAL__N__d3bf2a2d_4_k_cu_772a7f1415vec_copy_kernelEiPKfPf --------------------------
	.section	.text._ZN36_GLOBAL__N__d3bf2a2d_4_k_cu_772a7f1415vec_copy_kernelEiPKfPf,"ax",@progbits
	.align	128
.text._ZN36_GLOBAL__N__d3bf2a2d_4_k_cu_772a7f1415vec_copy_kernelEiPKfPf:
        .type           _ZN36_GLOBAL__N__d3bf2a2d_4_k_cu_772a7f1415vec_copy_kernelEiPKfPf,@function
        .size           _ZN36_GLOBAL__N__d3bf2a2d_4_k_cu_772a7f1415vec_copy_kernelEiPKfPf,(.L_x_196 - _ZN36_GLOBAL__N__d3bf2a2d_4_k_cu_772a7f1415vec_copy_kernelEiPKfPf)
        .other          _ZN36_GLOBAL__N__d3bf2a2d_4_k_cu_772a7f1415vec_copy_kernelEiPKfPf,@"STO_CUDA_ENTRY STV_DEFAULT"
_ZN36_GLOBAL__N__d3bf2a2d_4_k_cu_772a7f1415vec_copy_kernelEiPKfPf:
        /* <DEDUP_REMOVED lines=9> */
[----:B------:R-:W1:Y:S07]  /*0090*/  LDCU.64 UR4, c[0x0][0x358] ;  /* 0x00006b00ff0477ac */ /* 0x000e6e0008000a00 */
[----:B------:R-:W2:Y:S01]  /*00a0*/  LDC.64 R4, c[0x0][0x390] ;  /* 0x0000e400ff047b82 */ /* 0x000ea20000000a00 */
[----:B0-----:R-:W-:-:S06]  /*00b0*/  IMAD.WIDE R2, R7, 0x4, R2 ;  /* 0x0000000407027825 */ /* 0x001fcc00078e0202 */
[----:B-1----:R-:W3:Y:S01]  /*00c0*/  LDG.E R3, desc[UR4][R2.64] ;  /* 0x0000000402037981 */ /* 0x002ee2000c1e1900 */
[----:B--2---:R-:W-:-:S05]  /*00d0*/  IMAD.WIDE R4, R7, 0x4, R4 ;  /* 0x0000000407047825 */ /* 0x004fca00078e0204 */
[----:B---3--:R-:W-:Y:S01]  /*00e0*/  STG.E desc[UR4][R4.64], R3 ;  /* 0x0000000304007986 */ /* 0x008fe2000c101904 */
[----:B------:R-:W-:Y:S05]  /*00f0*/  EXIT ;  /* 0x000000000000794d */ /* 0x000fea0003800000 */
.L_x_177:
        /* <DEDUP_REMOVED lines=16> */
.L_x_196:


//--------------------- .text._ZN36_GLOBAL__N__d3bf2a2d_4_k_cu_772a7f1415csr_spmv_kernelEiPKiS1_PKfS3_Pf --------------------------
	.section	.text._ZN36_GLOBAL__N__d3bf2a2d_4_k_cu_772a7f1415csr_spmv_kernelEiPKiS1_PKfS3_Pf,"ax",@progbits
	.align	128
.text._ZN36_GLOBAL__N__d3bf2a2d_4_k_cu_772a7f1415csr_spmv_kernelEiPKiS1_PKfS3_Pf:
        .type           _ZN36_GLOBAL__N__d3bf2a2d_4_k_cu_772a7f1415csr_spmv_kernelEiPKiS1_PKfS3_Pf,@function
        .size           _ZN36_GLOBAL__N__d3bf2a2d_4_k_cu_772a7f1415csr_spmv_kernelEiPKiS1_PKfS3_Pf,(.L_x_197 - _ZN36_GLOBAL__N__d3bf2a2d_4_k_cu_772a7f1415csr_spmv_kernelEiPKiS1_PKfS3_Pf)
        .other          _ZN36_GLOBAL__N__d3bf2a2d_4_k_cu_772a7f1415csr_spmv_kernelEiPKiS1_PKfS3_Pf,@"STO_CUDA_ENTRY STV_DEFAULT"
_ZN36_GLOBAL__N__d3bf2a2d_4_k_cu_772a7f1415csr_spmv_kernelEiPKiS1_PKfS3_Pf:
        /* <DEDUP_REMOVED lines=10> */
[----:B0-----:R-:W-:-:S05]  /*00a0*/  IMAD.WIDE R2, R0, 0x4, R2 ;  /* 0x0000000400027825 */ /* 0x001fca00078e0202 */
[----:B-1----:R-:W2:Y:S04]  /*00b0*/  LDG.E R4, desc[UR4][R2.64] ;  /* 0x0000000402047981 */ /* 0x002ea8000c1e1900 */
[----:B------:R-:W2:Y:S01]  /*00c0*/  LDG.E R8, desc[UR4][R2.64+0x4] ;  /* 0x0000040402087981 */ /* 0x000ea2000c1e1900 */
[----:B------:R-:W-:Y:S01]  /*00d0*/  BSSY.RECONVERGENT B0, `(.L_x_178) ;  /* 0x00000d4000007945 */ /* 0x000fe20003800200 */
[----:B------:R-:W-:Y:S01]  /*00e0*/  HFMA2 R6, -RZ, RZ, 0, 0 ;  /* 0x00000000ff067431 */ /* 0x000fe200000001ff */
[----:B--2---:R-:W-:-:S13]  /*00f0*/  ISETP.GE.AND P0, PT, R4, R8, PT ;  /* 0x000000080400720c */ /* 0x004fda0003f06270 */
[----:B------:R-:W-:Y:S05]  /*0100*/  @P0 BRA `(.L_x_179) ;  /* 0x0000000c00400947 */ /* 0x000fea0003800000 */
[----:B------:R-:W-:Y:S01]  /*0110*/  MOV R3, R4 ;  /* 0x0000000400037202 */ /* 0x000fe20000000f00 */
[----:B------:R-:W-:Y:S01]  /*0120*/  BSSY.RECONVERGENT B1, `(.L_x_180) ;  /* 0x0000068000017945 */ /* 0x000fe20003800200 */
[----:B------:R-:W-:Y:S02]  /*0130*/  MOV R6, RZ ;  /* 0x000000ff00067202 */ /* 0x000fe40000000f00 */
[CC--:B------:R-:W-:Y:S02]  /*0140*/  IADD3 R4, PT, PT, R8.reuse, -R3.reuse, RZ ;  /* 0x8000000308047210 */ /* 0x0c0fe40007ffe0ff */
[----:B------:R-:W-:Y:S02]  /*0150*/  IADD3 R8, PT, PT, -R8, R3, RZ ;  /* 0x0000000308087210 */ /* 0x000fe40007ffe1ff */
[----:B------:R-:W-:Y:S02]  /*0160*/  LOP3.LUT R5, R4, 0xf, RZ, 0xc0, !PT ;  /* 0x0000000f04057812 */ /* 0x000fe400078ec0ff */
[----:B------:R-:W-:-:S02]  /*0170*/  ISETP.GT.U32.AND P1, PT, R8, -0x10, PT ;  /* 0xfffffff00800780c */ /* 0x000fc40003f24070 */
[----:B------:R-:W-:-:S11]  /*0180*/  ISETP.NE.AND P0, PT, R5, RZ, PT ;  /* 0x000000ff0500720c */ /* 0x000fd60003f05270 */
[----:B------:R-:W-:Y:S05]  /*0190*/  @P1 BRA `(.L_x_181) ;  /* 0x0000000400801947 */ /* 0x000fea0003800000 */
[----:B------:R-:W0:Y:S01]  /*01a0*/  LDC.64 R12, c[0x0][0x390] ;  /* 0x0000e400ff0c7b82 */ /* 0x000e220000000a00 */
[----:B------:R-:W-:Y:S02]  /*01b0*/  LOP3.LUT R2, R4, 0xfffffff0, RZ, 0xc0, !PT ;  /* 0xfffffff004027812 */ /* 0x000fe400078ec0ff */
[----:B------:R-:W-:Y:S02]  /*01c0*/  MOV R6, RZ ;  /* 0x000000ff00067202 */ /* 0x000fe40000000f00 */
[----:B------:R-:W-:-:S03]  /*01d0*/  IADD3 R2, PT, PT, -R2, RZ, RZ ;  /* 0x000000ff02027210 */ /* 0x000fc60007ffe1ff */
[----:B------:R-:W1:Y:S01]  /*01e0*/  LDC.64 R14, c[0x0][0x398] ;  /* 0x0000e600ff0e7b82 */ /* 0x000e620000000a00 */
[----:B0-----:R-:W-:-:S04]  /*01f0*/  IADD3 R12, P2, PT, R12, 0x20, RZ ;  /* 0x000000200c0c7810 */ /* 0x001fc80007f5e0ff */
[----:B------:R-:W-:Y:S02]  /*0200*/  IADD3.X R13, PT, PT, RZ, R13, RZ, P2, !PT ;  /* 0x0000000dff0d7210 */ /* 0x000fe400017fe4ff */
[----:B-1----:R-:W-:-:S04]  /*0210*/  IADD3 R14, P1, PT, R14, 0x20, RZ ;  /* 0x000000200e0e7810 */ /* 0x002fc80007f3e0ff */
[----:B------:R-:W-:-:S09]  /*0220*/  IADD3.X R15, PT, PT, RZ, R15, RZ, P1, !PT ;  /* 0x0000000fff0f7210 */ /* 0x000fd20000ffe4ff */
.L_x_182:
[C---:B------:R-:W-:Y:S01]  /*0230*/  IMAD.WIDE R20, R3.reuse, 0x4, R12 ;  /* 0x0000000403147825 */ /* 0x040fe200078e020c */
[----:B------:R-:W0:Y:S04]  /*0240*/  LDC.64 R16, c[0x0][0x3a0] ;  /* 0x0000e800ff107b82 */ /* 0x000e280000000a00 */
[----:B------:R-:W0:Y:S04]  /*0250*/  LDG.E R11, desc[UR4][R20.64+-0x20] ;  /* 0xffffe004140b7981 */ /* 0x000e28000c1e1900 */
[----:B------:R-:W2:Y:S04]  /*0260*/  LDG.E R23, desc[UR4][R20.64+-0x1c] ;  /* 0xffffe40414177981 */ /* 0x000ea8000c1e1900 */
[----:B------:R-:W3:Y:S01]  /*0270*/  LDG.E R9, desc[UR4][R20.64+-0x18] ;  /* 0xffffe80414097981 */ /* 0x000ee2000c1e1900 */
[----:B------:R-:W-:-:S03]  /*0280*/  IMAD.WIDE R26, R3, 0x4, R14 ;  /* 0x00000004031a7825 */ /* 0x000fc600078e020e */
[----:B------:R-:W4:Y:S04]  /*0290*/  LDG.E R25, desc[UR4][R20.64+-0x14] ;  /* 0xffffec0414197981 */ /* 0x000f28000c1e1900 */
[----:B------:R-:W5:Y:S04]  /*02a0*/  LDG.E R19, desc[UR4][R26.64+-0x20] ;  /* 0xffffe0041a137981 */ /* 0x000f68000c1e1900 */
[----:B------:R-:W5:Y:S04]  /*02b0*/  LDG.E R18, desc[UR4][R26.64+-0x1c] ;  /* 0xffffe4041a127981 */ /* 0x000f68000c1e1900 */
[----:B------:R-:W5:Y:S01]  /*02c0*/  LDG.E R29, desc[UR4][R20.64+-0x10] ;  /* 0xfffff004141d7981 */ /* 0x000f62000c1e1900 */
[----:B0-----:R-:W-:-:S06]  /*02d0*/  IMAD.WIDE R10, R11, 0x4, R16 ;  /* 0x000000040b0a7825 */ /* 0x001fcc00078e0210 */
[----:B------:R-:W5:Y:S01]  /*02e0*/  LDG.E R10, desc[UR4][R10.64] ;  /* 0x000000040a0a7981 */ /* 0x000f62000c1e1900 */
[----:B--2---:R-:W-:-:S05]  /*02f0*/  IMAD.WIDE R22, R23, 0x4, R16 ;  /* 0x0000000417167825 */ /* 0x004fca00078e0210 */
[----:B------:R-:W2:Y:S01]  /*0300*/  LDG.E R7, desc[UR4][R22.64] ;  /* 0x0000000416077981 */ /* 0x000ea2000c1e1900 */
[----:B---3--:R-:W-:-:S03]  /*0310*/  IMAD.WIDE R8, R9, 0x4, R16 ;  /* 0x0000000409087825 */ /* 0x008fc600078e0210 */
[----:B------:R-:W3:Y:S01]  /*0320*/  LDG.E R11, desc[UR4][R26.64+-0x18] ;  /* 0xffffe8041a0b7981 */ /* 0x000ee2000c1e1900 */
[----:B----4-:R-:W-:-:S03]  /*0330*/  IMAD.WIDE R24, R25, 0x4, R16 ;  /* 0x0000000419187825 */ /* 0x010fc600078e0210 */
[----:B------:R-:W3:Y:S04]  /*0340*/  LDG.E R8, desc[UR4][R8.64] ;  /* 0x0000000408087981 */ /* 0x000ee8000c1e1900 */
[----:B------:R-:W4:Y:S04]  /*0350*/  LDG.E R23, desc[UR4][R20.64+-0xc] ;  /* 0xfffff40414177981 */ /* 0x000f28000c1e1900 */
[----:B------:R-:W4:Y:S01]  /*0360*/  LDG.E R9, desc[UR4][R20.64+-0x8] ;  /* 0xfffff80414097981 */ /* 0x000f22000c1e1900 */
[----:B-----5:R-:W-:-:S03]  /*0370*/  FFMA R28, R19, R10, R6 ;  /* 0x0000000a131c7223 */ /* 0x020fc60000000006 */
[----:B------:R-:W5:Y:S04]  /*0380*/  LDG.E R6, desc[UR4][R24.64] ;  /* 0x0000000418067981 */ /* 0x000f68000c1e1900 */
[----:B------:R-:W5:Y:S01]  /*0390*/  LDG.E R19, desc[UR4][R26.64+-0x14] ;  /* 0xffffec041a137981 */ /* 0x000f62000c1e1900 */
[----:B--2---:R-:W-:Y:S01]  /*03a0*/  FFMA R22, R18, R7, R28 ;  /* 0x0000000712167223 */ /* 0x004fe2000000001c */
[----:B------:R-:W-:Y:S02]  /*03b0*/  IMAD.WIDE R28, R29, 0x4, R16 ;  /* 0x000000041d1c7825 */ /* 0x000fe400078e0210 */
[----:B------:R-:W2:Y:S04]  /*03c0*/  LDG.E R10, desc[UR4][R20.64+-0x4] ;  /* 0xfffffc04140a7981 */ /* 0x000ea8000c1e1900 */
[----:B------:R-:W2:Y:S04]  /*03d0*/  LDG.E R29, desc[UR4][R28.64] ;  /* 0x000000041c1d7981 */ /* 0x000ea8000c1e1900 */
[----:B------:R-:W2:Y:S04]  /*03e0*/  LDG.E R18, desc[UR4][R26.64+-0x10] ;  /* 0xfffff0041a127981 */ /* 0x000ea8000c1e1900 */
[----:B------:R-:W2:Y:S01]  /*03f0*/  LDG.E R7, desc[UR4][R20.64] ;  /* 0x0000000414077981 */ /* 0x000ea2000c1e1900 */
[----:B---3--:R-:W-:Y:S01]  /*0400*/  FFMA R8, R11, R8, R22 ;  /* 0x000000080b087223 */ /* 0x008fe20000000016 */
[----:B----4-:R-:W-:-:S02]  /*0410*/  IMAD.WIDE R22, R23, 0x4, R16 ;  /* 0x0000000417167825 */ /* 0x010fc400078e0210 */
[----:B------:R-:W3:Y:S04]  /*0420*/  LDG.E R11, desc[UR4][R20.64+0x4] ;  /* 0x00000404140b7981 */ /* 0x000ee8000c1e1900 */
[----:B------:R-:W4:Y:S04]  /*0430*/  LDG.E R23, desc[UR4][R22.64] ;  /* 0x0000000416177981 */ /* 0x000f28000c1e1900 */
[----:B------:R-:W4:Y:S04]  /*0440*/  LDG.E R25, desc[UR4][R26.64+-0xc] ;  /* 0xfffff4041a197981 */ /* 0x000f28000c1e1900 */
[----:B------:R-:W4:Y:S04]  /*0450*/  LDG.E R28, desc[UR4][R26.64+-0x8] ;  /* 0xfffff8041a1c7981 */ /* 0x000f28000c1e1900 */
[----:B------:R-:W4:Y:S04]  /*0460*/  LDG.E R22, desc[UR4][R20.64+0x8] ;  /* 0x0000080414167981 */ /* 0x000f28000c1e1900 */
[----:B------:R-:W4:Y:S01]  /*0470*/  LDG.E R24, desc[UR4][R26.64+0x4] ;  /* 0x000004041a187981 */ /* 0x000f22000c1e1900 */
[----:B-----5:R-:W-:Y:S01]  /*0480*/  FFMA R6, R19, R6, R8 ;  /* 0x0000000613067223 */ /* 0x020fe20000000008 */
[----:B------:R-:W-:-:S05]  /*0490*/  IMAD.WIDE R8, R9, 0x4, R16 ;  /* 0x0000000409087825 */ /* 0x000fca00078e0210 */
[----:B------:R0:W5:Y:S01]  /*04a0*/  LDG.E R19, desc[UR4][R8.64] ;  /* 0x0000000408137981 */ /* 0x000162000c1e1900 */
[----:B--2---:R-:W-:-:S03]  /*04b0*/  FFMA R18, R18, R29, R6 ;  /* 0x0000001d12127223 */ /* 0x004fc60000000006 */
[----:B------:R-:W2:Y:S01]  /*04c0*/  LDG.E R29, desc[UR4][R20.64+0x1c] ;  /* 0x00001c04141d7981 */ /* 0x000ea2000c1e1900 */
[----:B0-----:R-:W-:-:S04]  /*04d0*/  IMAD.WIDE R8, R10, 0x4, R16 ;  /* 0x000000040a087825 */ /* 0x001fc800078e0210 */
[--C-:B------:R-:W-:Y:S02]  /*04e0*/  IMAD.WIDE R6, R7, 0x4, R16.reuse ;  /* 0x0000000407067825 */ /* 0x100fe400078e0210 */
[----:B------:R-:W2:Y:S02]  /*04f0*/  LDG.E R8, desc[UR4][R8.64] ;  /* 0x0000000408087981 */ /* 0x000ea4000c1e1900 */
[----:B---3--:R-:W-:Y:S02]  /*0500*/  IMAD.WIDE R10, R11, 0x4, R16 ;  /* 0x000000040b0a7825 */ /* 0x008fe400078e0210 */
[----:B------:R-:W3:Y:S02]  /*0510*/  LDG.E R6, desc[UR4][R6.64] ;  /* 0x0000000406067981 */ /* 0x000ee4000c1e1900 */
[----:B----4-:R-:W-:Y:S02]  /*0520*/  FFMA R23, R25, R23, R18 ;  /* 0x0000001719177223 */ /* 0x010fe40000000012 */
[----:B------:R-:W4:Y:S04]  /*0530*/  LDG.E R10, desc[UR4][R10.64] ;  /* 0x000000040a0a7981 */ /* 0x000f28000c1e1900 */
[----:B------:R-:W2:Y:S04]  /*0540*/  LDG.E R9, desc[UR4][R26.64+-0x4] ;  /* 0xfffffc041a097981 */ /* 0x000ea8000c1e1900 */
[----:B------:R-:W3:Y:S04]  /*0550*/  LDG.E R7, desc[UR4][R26.64] ;  /* 0x000000041a077981 */ /* 0x000ee8000c1e1900 */
[----:B------:R-:W4:Y:S04]  /*0560*/  LDG.E R18, desc[UR4][R20.64+0xc] ;  /* 0x00000c0414127981 */ /* 0x000f28000c1e1900 */
[----:B------:R-:W4:Y:S04]  /*0570*/  LDG.E R25, desc[UR4][R20.64+0x14] ;  /* 0x0000140414197981 */ /* 0x000f28000c1e1900 */
[----:B------:R-:W4:Y:S01]  /*0580*/  LDG.E R11, desc[UR4][R26.64+0x18] ;  /* 0x000018041a0b7981 */ /* 0x000f22000c1e1900 */
[----:B-----5:R-:W-:-:S03]  /*0590*/  FFMA R28, R28, R19, R23 ;  /* 0x000000131c1c7223 */ /* 0x020fc60000000017 */
[----:B------:R-:W5:Y:S04]  /*05a0*/  LDG.E R23, desc[UR4][R20.64+0x10] ;  /* 0x0000100414177981 */ /* 0x000f68000c1e1900 */
[----:B------:R0:W5:Y:S02]  /*05b0*/  LDG.E R19, desc[UR4][R20.64+0x18] ;  /* 0x0000180414137981 */ /* 0x000164000c1e1900 */
[----:B0-----:R-:W-:-:S04]  /*05c0*/  IMAD.WIDE R20, R22, 0x4, R16 ;  /* 0x0000000416147825 */ /* 0x001fc800078e0210 */
[----:B--2---:R-:W-:Y:S02]  /*05d0*/  FFMA R8, R9, R8, R28 ;  /* 0x0000000809087223 */ /* 0x004fe4000000001c */
[----:B------:R-:W2:Y:S02]  /*05e0*/  LDG.E R9, desc[UR4][R26.64+0x10] ;  /* 0x000010041a097981 */ /* 0x000ea4000c1e1900 */
[----:B---3--:R-:W-:Y:S02]  /*05f0*/  FFMA R7, R7, R6, R8 ;  /* 0x0000000607077223 */ /* 0x008fe40000000008 */
[----:B------:R-:W3:Y:S02]  /*0600*/  LDG.E R8, desc[UR4][R26.64+0xc] ;  /* 0x00000c041a087981 */ /* 0x000ee4000c1e1900 */
[----:B----4-:R-:W-:Y:S02]  /*0610*/  FFMA R6, R24, R10, R7 ;  /* 0x0000000a18067223 */ /* 0x010fe40000000007 */
[----:B------:R-:W4:Y:S04]  /*0620*/  LDG.E R7, desc[UR4][R26.64+0x8] ;  /* 0x000008041a077981 */ /* 0x000f28000c1e1900 */
[----:B------:R-:W2:Y:S04]  /*0630*/  LDG.E R10, desc[UR4][R26.64+0x14] ;  /* 0x000014041a0a7981 */ /* 0x000ea8000c1e1900 */
[----:B------:R-:W2:Y:S01]  /*0640*/  LDG.E R26, desc[UR4][R26.64+0x1c] ;  /* 0x00001c041a1a7981 */ /* 0x000ea2000c1e1900 */
[----:B------:R-:W-:-:S06]  /*0650*/  IMAD.WIDE R24, R25, 0x4, R16 ;  /* 0x0000000419187825 */ /* 0x000fcc00078e0210 */
[----:B------:R-:W2:Y:S04]  /*0660*/  LDG.E R25, desc[UR4][R24.64] ;  /* 0x0000000418197981 */ /* 0x000ea8000c1e1900 */
[----:B------:R0:W4:Y:S02]  /*0670*/  LDG.E R27, desc[UR4][R20.64] ;  /* 0x00000004141b7981 */ /* 0x000124000c1e1900 */
[----:B0-----:R-:W-:-:S06]  /*0680*/  IMAD.WIDE R20, R18, 0x4, R16 ;  /* 0x0000000412147825 */ /* 0x001fcc00078e0210 */
[----:B------:R-:W3:Y:S01]  /*0690*/  LDG.E R21, desc[UR4][R20.64] ;  /* 0x0000000414157981 */ /* 0x000ee2000c1e1900 */
[----:B-----5:R-:W-:-:S04]  /*06a0*/  IMAD.WIDE R22, R23, 0x4, R16 ;  /* 0x0000000417167825 */ /* 0x020fc800078e0210 */
[--C-:B------:R-:W-:Y:S02]  /*06b0*/  IMAD.WIDE R18, R19, 0x4, R16.reuse ;  /* 0x0000000413127825 */ /* 0x100fe400078e0210 */
[----:B------:R-:W2:Y:S02]  /*06c0*/  LDG.E R22, desc[UR4][R22.64] ;  /* 0x0000000416167981 */ /* 0x000ea4000c1e1900 */
[----:B------:R-:W-:Y:S02]  /*06d0*/  IMAD.WIDE R16, R29, 0x4, R16 ;  /* 0x000000041d107825 */ /* 0x000fe400078e0210 */
[----:B------:R-:W5:Y:S04]  /*06e0*/  LDG.E R18, desc[UR4][R18.64] ;  /* 0x0000000412127981 */ /* 0x000f68000c1e1900 */
[----:B------:R-:W5:Y:S01]  /*06f0*/  LDG.E R16, desc[UR4][R16.64] ;  /* 0x0000000410107981 */ /* 0x000f62000c1e1900 */
[----:B------:R-:W-:-:S04]  /*0700*/  IADD3 R2, PT, PT, R2, 0x10, RZ ;  /* 0x0000001002027810 */ /* 0x000fc80007ffe0ff */
[----:B------:R-:W-:Y:S02]  /*0710*/  ISETP.NE.AND P1, PT, R2, RZ, PT ;  /* 0x000000ff0200720c */ /* 0x000fe40003f25270 */
[----:B------:R-:W-:Y:S01]  /*0720*/  IADD3 R3, PT, PT, R3, 0x10, RZ ;  /* 0x0000001003037810 */ /* 0x000fe20007ffe0ff */
[----:B----4-:R-:W-:-:S04]  /*0730*/  FFMA R7, R7, R27, R6 ;  /* 0x0000001b07077223 */ /* 0x010fc80000000006 */
[----:B---3--:R-:W-:-:S04]  /*0740*/  FFMA R8, R8, R21, R7 ;  /* 0x0000001508087223 */ /* 0x008fc80000000007 */
[----:B--2---:R-:W-:-:S04]  /*0750*/  FFMA R9, R9, R22, R8 ;  /* 0x0000001609097223 */ /* 0x004fc80000000008 */
[----:B------:R-:W-:-:S04]  /*0760*/  FFMA R10, R10, R25, R9 ;  /* 0x000000190a0a7223 */ /* 0x000fc80000000009 */
[----:B-----5:R-:W-:-:S04]  /*0770*/  FFMA R11, R11, R18, R10 ;  /* 0x000000120b0b7223 */ /* 0x020fc8000000000a */
[----:B------:R-:W-:Y:S01]  /*0780*/  FFMA R6, R26, R16, R11 ;  /* 0x000000101a067223 */ /* 0x000fe2000000000b */
[----:B------:R-:W-:Y:S06]  /*0790*/  @P1 BRA `(.L_x_182) ;  /* 0xfffffff800a41947 */ /* 0x000fec000383ffff */
.L_x_181:
[----:B------:R-:W-:Y:S05]  /*07a0*/  BSYNC.RECONVERGENT B1 ;  /* 0x0000000000017941 */ /* 0x000fea0003800200 */
.L_x_180:
[----:B------:R-:W-:Y:S05]  /*07b0*/  @!P0 BRA `(.L_x_179) ;  /* 0x0000000400948947 */ /* 0x000fea0003800000 */
[----:B------:R-:W-:Y:S01]  /*07c0*/  ISETP.GE.U32.AND P0, PT, R5, 0x8, PT ;  /* 0x000000080500780c */ /* 0x000fe20003f06070 */
[----:B------:R-:W-:Y:S01]  /*07d0*/  BSSY.RECONVERGENT B1, `(.L_x_183) ;  /* 0x0000032000017945 */ /* 0x000fe20003800200 */
[----:B------:R-:W-:-:S04]  /*07e0*/  LOP3.LUT R24, R4, 0x7, RZ, 0xc0, !PT ;  /* 0x0000000704187812 */ /* 0x000fc800078ec0ff */
[----:B------:R-:W-:-:S07]  /*07f0*/  ISETP.NE.AND P1, PT, R24, RZ, PT ;  /* 0x000000ff1800720c */ /* 0x000fce0003f25270 */
[----:B------:R-:W-:Y:S06]  /*0800*/  @!P0 BRA `(.L_x_184) ;  /* 0x0000000000b88947 */ /* 0x000fec0003800000 */
[----:B------:R-:W0:Y:S08]  /*0810*/  LDC.64 R20, c[0x0][0x390] ;  /* 0x0000e400ff147b82 */ /* 0x000e300000000a00 */
[----:B------:R-:W1:Y:S08]  /*0820*/  LDC.64 R10, c[0x0][0x3a0] ;  /* 0x0000e800ff0a7b82 */ /* 0x000e700000000a00 */
[----:B------:R-:W2:Y:S01]  /*0830*/  LDC.64 R8, c[0x0][0x398] ;  /* 0x0000e600ff087b82 */ /* 0x000ea20000000a00 */
[----:B0-----:R-:W-:-:S05]  /*0840*/  IMAD.WIDE R20, R3, 0x4, R20 ;  /* 0x0000000403147825 */ /* 0x001fca00078e0214 */
[----:B------:R-:W1:Y:S04]  /*0850*/  LDG.E R29, desc[UR4][R20.64] ;  /* 0x00000004141d7981 */ /* 0x000e68000c1e1900 */
[----:B------:R-:W3:Y:S04]  /*0860*/  LDG.E R27, desc[UR4][R20.64+0x4] ;  /* 0x00000404141b7981 */ /* 0x000ee8000c1e1900 */
[----:B------:R-:W4:Y:S04]  /*0870*/  LDG.E R25, desc[UR4][R20.64+0x8] ;  /* 0x0000080414197981 */ /* 0x000f28000c1e1900 */
[----:B------:R-:W5:Y:S04]  /*0880*/  LDG.E R13, desc[UR4][R20.64+0xc] ;  /* 0x00000c04140d7981 */ /* 0x000f68000c1e1900 */
[----:B------:R-:W5:Y:S04]  /*0890*/  LDG.E R15, desc[UR4][R20.64+0x10] ;  /* 0x00001004140f7981 */ /* 0x000f68000c1e1900 */
[----:B------:R-:W5:Y:S04]  /*08a0*/  LDG.E R17, desc[UR4][R20.64+0x14] ;  /* 0x0000140414117981 */ /* 0x000f68000c1e1900 */
[----:B------:R-:W5:Y:S04]  /*08b0*/  LDG.E R19, desc[UR4][R20.64+0x18] ;  /* 0x0000180414137981 */ /* 0x000f68000c1e1900 */
[----:B------:R4:W5:Y:S01]  /*08c0*/  LDG.E R23, desc[UR4][R20.64+0x1c] ;  /* 0x00001c0414177981 */ /* 0x000962000c1e1900 */
[----:B--2---:R-:W-:-:S05]  /*08d0*/  IMAD.WIDE R8, R3, 0x4, R8 ;  /* 0x0000000403087825 */ /* 0x004fca00078e0208 */
[----:B------:R-:W2:Y:S04]  /*08e0*/  LDG.E R7, desc[UR4][R8.64] ;  /* 0x0000000408077981 */ /* 0x000ea8000c1e1900 */
[----:B------:R-:W2:Y:S01]  /*08f0*/  LDG.E R22, desc[UR4][R8.64+0x8] ;  /* 0x0000080408167981 */ /* 0x000ea2000c1e1900 */
[----:B-1----:R-:W-:-:S04]  /*0900*/  IMAD.WIDE R28, R29, 0x4, R10 ;  /* 0x000000041d1c7825 */ /* 0x002fc800078e020a */
[--C-:B---3--:R-:W-:Y:S01]  /*0910*/  IMAD.WIDE R26, R27, 0x4, R10.reuse ;  /* 0x000000041b1a7825 */ /* 0x108fe200078e020a */
[----:B------:R-:W2:Y:S03]  /*0920*/  LDG.E R5, desc[UR4][R28.64] ;  /* 0x000000041c057981 */ /* 0x000ea6000c1e1900 */
[--C-:B----4-:R-:W-:Y:S01]  /*0930*/  IMAD.WIDE R20, R25, 0x4, R10.reuse ;  /* 0x0000000419147825 */ /* 0x110fe200078e020a */
[----:B------:R-:W3:Y:S04]  /*0940*/  LDG.E R2, desc[UR4][R26.64] ;  /* 0x000000041a027981 */ /* 0x000ee8000c1e1900 */
[----:B------:R-:W3:Y:S01]  /*0950*/  LDG.E R25, desc[UR4][R8.64+0x4] ;  /* 0x0000040408197981 */ /* 0x000ee2000c1e1900 */
[----:B-----5:R-:W-:-:S03]  /*0960*/  IMAD.WIDE R12, R13, 0x4, R10 ;  /* 0x000000040d0c7825 */ /* 0x020fc600078e020a */
[----:B------:R-:W4:Y:S01]  /*0970*/  LDG.E R21, desc[UR4][R20.64] ;  /* 0x0000000414157981 */ /* 0x000f22000c1e1900 */
[----:B------:R-:W-:-:S03]  /*0980*/  IMAD.WIDE R14, R15, 0x4, R10 ;  /* 0x000000040f0e7825 */ /* 0x000fc600078e020a */
[----:B------:R-:W5:Y:S01]  /*0990*/  LDG.E R13, desc[UR4][R12.64] ;  /* 0x000000040c0d7981 */ /* 0x000f62000c1e1900 */
[----:B------:R-:W-:-:S03]  /*09a0*/  IMAD.WIDE R16, R17, 0x4, R10 ;  /* 0x0000000411107825 */ /* 0x000fc600078e020a */
[----:B------:R-:W5:Y:S01]  /*09b0*/  LDG.E R28, desc[UR4][R8.64+0xc] ;  /* 0x00000c04081c7981 */ /* 0x000f62000c1e1900 */
[----:B------:R-:W-:-:S03]  /*09c0*/  IMAD.WIDE R18, R19, 0x4, R10 ;  /* 0x0000000413127825 */ /* 0x000fc600078e020a */
        /* <DEDUP_REMOVED lines=18> */
.L_x_184:
[----:B------:R-:W-:Y:S05]  /*0af0*/  BSYNC.RECONVERGENT B1 ;  /* 0x0000000000017941 */ /* 0x000fea0003800200 */
.L_x_183:
[----:B------:R-:W-:Y:S05]  /*0b00*/  @!P1 BRA `(.L_x_179) ;  /* 0x0000000000c09947 */ /* 0x000fea0003800000 */
[----:B------:R-:W-:Y:S01]  /*0b10*/  ISETP.GE.U32.AND P0, PT, R24, 0x4, PT ;  /* 0x000000041800780c */ /* 0x000fe20003f06070 */
[----:B------:R-:W-:Y:S01]  /*0b20*/  BSSY.RECONVERGENT B1, `(.L_x_185) ;  /* 0x000001e000017945 */ /* 0x000fe20003800200 */
[----:B------:R-:W-:-:S04]  /*0b30*/  LOP3.LUT R4, R4, 0x3, RZ, 0xc0, !PT ;  /* 0x0000000304047812 */ /* 0x000fc800078ec0ff */
[----:B------:R-:W-:-:S07]  /*0b40*/  ISETP.NE.AND P1, PT, R4, RZ, PT ;  /* 0x000000ff0400720c */ /* 0x000fce0003f25270 */
[----:B------:R-:W-:Y:S06]  /*0b50*/  @!P0 BRA `(.L_x_186) ;  /* 0x0000000000688947 */ /* 0x000fec0003800000 */
[----:B------:R-:W0:Y:S08]  /*0b60*/  LDC.64 R8, c[0x0][0x390] ;  /* 0x0000e400ff087b82 */ /* 0x000e300000000a00 */
[----:B------:R-:W1:Y:S01]  /*0b70*/  LDC.64 R10, c[0x0][0x398] ;  /* 0x0000e600ff0a7b82 */ /* 0x000e620000000a00 */
[----:B0-----:R-:W-:-:S07]  /*0b80*/  IMAD.WIDE R12, R3, 0x4, R8 ;  /* 0x00000004030c7825 */ /* 0x001fce00078e0208 */
[----:B------:R-:W0:Y:S01]  /*0b90*/  LDC.64 R8, c[0x0][0x3a0] ;  /* 0x0000e800ff087b82 */ /* 0x000e220000000a00 */
[----:B------:R-:W0:Y:S04]  /*0ba0*/  LDG.E R15, desc[UR4][R12.64] ;  /* 0x000000040c0f7981 */ /* 0x000e28000c1e1900 */
[----:B------:R-:W2:Y:S04]  /*0bb0*/  LDG.E R17, desc[UR4][R12.64+0x4] ;  /* 0x000004040c117981 */ /* 0x000ea8000c1e1900 */
[----:B------:R-:W3:Y:S04]  /*0bc0*/  LDG.E R19, desc[UR4][R12.64+0x8] ;  /* 0x000008040c137981 */ /* 0x000ee8000c1e1900 */
[----:B------:R-:W4:Y:S01]  /*0bd0*/  LDG.E R7, desc[UR4][R12.64+0xc] ;  /* 0x00000c040c077981 */ /* 0x000f22000c1e1900 */
[----:B-1----:R-:W-:-:S05]  /*0be0*/  IMAD.WIDE R10, R3, 0x4, R10 ;  /* 0x00000004030a7825 */ /* 0x002fca00078e020a */
[----:B------:R-:W5:Y:S04]  /*0bf0*/  LDG.E R5, desc[UR4][R10.64] ;  /* 0x000000040a057981 */ /* 0x000f68000c1e1900 */
[----:B------:R-:W5:Y:S04]  /*0c00*/  LDG.E R2, desc[UR4][R10.64+0x4] ;  /* 0x000004040a027981 */ /* 0x000f68000c1e1900 */
[----:B------:R-:W5:Y:S01]  /*0c10*/  LDG.E R13, desc[UR4][R10.64+0xc] ;  /* 0x00000c040a0d7981 */ /* 0x000f62000c1e1900 */
[----:B0-----:R-:W-:-:S04]  /*0c20*/  IMAD.WIDE R14, R15, 0x4, R8 ;  /* 0x000000040f0e7825 */ /* 0x001fc800078e0208 */
[--C-:B--2---:R-:W-:Y:S02]  /*0c30*/  IMAD.WIDE R16, R17, 0x4, R8.reuse ;  /* 0x0000000411107825 */ /* 0x104fe400078e0208 */
[----:B------:R-:W5:Y:S02]  /*0c40*/  LDG.E R14, desc[UR4][R14.64] ;  /* 0x000000040e0e7981 */ /* 0x000f64000c1e1900 */
[--C-:B---3--:R-:W-:Y:S02]  /*0c50*/  IMAD.WIDE R18, R19, 0x4, R8.reuse ;  /* 0x0000000413127825 */ /* 0x108fe400078e0208 */
[----:B------:R-:W2:Y:S02]  /*0c60*/  LDG.E R16, desc[UR4][R16.64] ;  /* 0x0000000410107981 */ /* 0x000ea4000c1e1900 */
[----:B----4-:R-:W-:Y:S02]  /*0c70*/  IMAD.WIDE R8, R7, 0x4, R8 ;  /* 0x0000000407087825 */ /* 0x010fe400078e0208 */
[----:B------:R-:W3:Y:S04]  /*0c80*/  LDG.E R18, desc[UR4][R18.64] ;  /* 0x0000000412127981 */ /* 0x000ee8000c1e1900 */
[----:B------:R-:W3:Y:S04]  /*0c90*/  LDG.E R7, desc[UR4][R10.64+0x8] ;  /* 0x000008040a077981 */ /* 0x000ee8000c1e1900 */
[----:B------:R-:W4:Y:S01]  /*0ca0*/  LDG.E R8, desc[UR4][R8.64] ;  /* 0x0000000408087981 */ /* 0x000f22000c1e1900 */
[----:B------:R-:W-:Y:S01]  /*0cb0*/  IADD3 R3, PT, PT, R3, 0x4, RZ ;  /* 0x0000000403037810 */ /* 0x000fe20007ffe0ff */
[----:B-----5:R-:W-:-:S04]  /*0cc0*/  FFMA R5, R5, R14, R6 ;  /* 0x0000000e05057223 */ /* 0x020fc80000000006 */
[----:B--2---:R-:W-:-:S04]  /*0cd0*/  FFMA R2, R2, R16, R5 ;  /* 0x0000001002027223 */ /* 0x004fc80000000005 */
[----:B---3--:R-:W-:-:S04]  /*0ce0*/  FFMA R2, R7, R18, R2 ;  /* 0x0000001207027223 */ /* 0x008fc80000000002 */
[----:B----4-:R-:W-:-:S07]  /*0cf0*/  FFMA R6, R13, R8, R2 ;  /* 0x000000080d067223 */ /* 0x010fce0000000002 */
.L_x_186:
[----:B------:R-:W-:Y:S05]  /*0d00*/  BSYNC.RECONVERGENT B1 ;  /* 0x0000000000017941 */ /* 0x000fea0003800200 */
.L_x_185:
[----:B------:R-:W-:Y:S05]  /*0d10*/  @!P1 BRA `(.L_x_179) ;  /* 0x00000000003c9947 */ /* 0x000fea0003800000 */
[----:B------:R-:W0:Y:S01]  /*0d20*/  LDC.64 R16, c[0x0][0x3a0] ;  /* 0x0000e800ff107b82 */ /* 0x000e220000000a00 */
[----:B------:R-:W-:-:S07]  /*0d30*/  IADD3 R2, PT, PT, -R4, RZ, RZ ;  /* 0x000000ff04027210 */ /* 0x000fce0007ffe1ff */
[----:B------:R-:W1:Y:S08]  /*0d40*/  LDC.64 R12, c[0x0][0x390] ;  /* 0x0000e400ff0c7b82 */ /* 0x000e700000000a00 */
[----:B------:R-:W2:Y:S02]  /*0d50*/  LDC.64 R14, c[0x0][0x398] ;  /* 0x0000e600ff0e7b82 */ /* 0x000ea40000000a00 */
.L_x_187:
[----:B-1----:R-:W-:-:S06]  /*0d60*/  IMAD.WIDE R4, R3, 0x4, R12 ;  /* 0x0000000403047825 */ /* 0x002fcc00078e020c */
[----:B------:R-:W0:Y:S01]  /*0d70*/  LDG.E R5, desc[UR4][R4.64] ;  /* 0x0000000404057981 */ /* 0x000e22000c1e1900 */
[----:B--2---:R-:W-:-:S06]  /*0d80*/  IMAD.WIDE R8, R3, 0x4, R14 ;  /* 0x0000000403087825 */ /* 0x004fcc00078e020e */
[----:B------:R-:W2:Y:S01]  /*0d90*/  LDG.E R9, desc[UR4][R8.64] ;  /* 0x0000000408097981 */ /* 0x000ea2000c1e1900 */
[----:B------:R-:W-:Y:S01]  /*0da0*/  IADD3 R2, PT, PT, R2, 0x1, RZ ;  /* 0x0000000102027810 */ /* 0x000fe20007ffe0ff */
[----:B0-----:R-:W-:-:S06]  /*0db0*/  IMAD.WIDE R10, R5, 0x4, R16 ;  /* 0x00000004050a7825 */ /* 0x001fcc00078e0210 */
[----:B------:R-:W2:Y:S01]  /*0dc0*/  LDG.E R10, desc[UR4][R10.64] ;  /* 0x000000040a0a7981 */ /* 0x000ea2000c1e1900 */
[----:B------:R-:W-:Y:S02]  /*0dd0*/  ISETP.NE.AND P0, PT, R2, RZ, PT ;  /* 0x000000ff0200720c */ /* 0x000fe40003f05270 */
[----:B------:R-:W-:Y:S01]  /*0de0*/  IADD3 R3, PT, PT, R3, 0x1, RZ ;  /* 0x0000000103037810 */ /* 0x000fe20007ffe0ff */
[----:B--2---:R-:W-:-:S10]  /*0df0*/  FFMA R6, R9, R10, R6 ;  /* 0x0000000a09067223 */ /* 0x004fd40000000006 */
[----:B------:R-:W-:Y:S05]  /*0e00*/  @P0 BRA `(.L_x_187) ;  /* 0xfffffffc00d40947 */ /* 0x000fea000383ffff */
.L_x_179:
[----:B------:R-:W-:Y:S05]  /*0e10*/  BSYNC.RECONVERGENT B0 ;  /* 0x0000000000007941 */ /* 0x000fea0003800200 */
.L_x_178:
[----:B------:R-:W0:Y:S02]  /*0e20*/  LDC.64 R2, c[0x0][0x3a8] ;  /* 0x0000ea00ff027b82 */ /* 0x000e240000000a00 */
[----:B0-----:R-:W-:-:S05]  /*0e30*/  IMAD.WIDE R2, R0, 0x4, R2 ;  /* 0x0000000400027825 */ /* 0x001fca00078e0202 */
[----:B------:R-:W-:Y:S01]  /*0e40*/  STG.E desc[UR4][R2.64], R6 ;  /* 0x0000000602007986 */ /* 0x000fe2000c101904 */
[----:B------:R-:W-:Y:S05]  /*0e50*/  EXIT ;  /* 0x000000000000794d */ /* 0x000fea0003800000 */
.L_x_188:
        /* <DEDUP_REMOVED lines=10> */
.L_x_197:


//--------------------- .nv.shared._ZN36_GLOBAL__N__d3bf2a2d_4_k_cu_772a7f1421combine_update_kernelEiPKfiiS1_S1_Pf --------------------------
	.section	.nv.shared._ZN36_GLOBAL__N__d3bf2a2d_4_k_cu_772a7f1421combine_update_kernelEiPKfiiS1_S1_Pf,"aw",@nobits
	.sectionflags	@""
	.align	16
	.zero		1024


//--------------------- .nv.shared.reserved.0     --------------------------
	.section	.nv.shared.reserved.0,"aw",@nobits
	.weak		__nv_reservedSMEM_offset_0_alias
	.size		__nv_reservedSMEM_offset_0_alias, 0, 64
	.other		__nv_reservedSMEM_offset_0_alias,@"STO_CUDA_RESERVED_SHARED STV_DEFAULT"
__nv_reservedSMEM_offset_0_alias:
	.zero		0
	.zero		64


//--------------------- .nv.shared._ZN36_GLOBAL__N__d3bf2a2d_4_k_cu_772a7f1423small_chol_solve_kernelEPfS0_S0_i --------------------------
	.section	.nv.shared._ZN36_GLOBAL__N__d3bf2a2d_4_k_cu_772a7f1423small_chol_solve_kernelEPfS0_S0_i,"aw",@nobits
	.sectionflags	@""
	.align	16
	.zero		1024


//--------------------- .nv.shared._ZN36_GLOBAL__N__d3bf2a2d_4_k_cu_772a7f1413ut_vec_kernelEiPKfiiS1_Pf --------------------------
	.section	.nv.shared._ZN36_GLOBAL__N__d3bf2a2d_4_k_cu_772a7f1413ut_vec_kernelEiPKfiiS1_Pf,"aw",@nobits
	.sectionflags	@""
	.align	16
	.zero		1024


//--------------------- .nv.shared._ZN36_GLOBAL__N__d3bf2a2d_4_k_cu_772a7f1415gram_utv_kernelEiPKfiS1_iiPf --------------------------
	.section	.nv.shared._ZN36_GLOBAL__N__d3bf2a2d_4_k_cu_772a7f1415gram_utv_kernelEiPKfiS1_iiPf,"aw",@nobits
	.sectionflags	@""
	.align	16
	.zero		1024


//--------------------- .nv.shared._ZN36_GLOBAL__N__d3bf2a2d_4_k_cu_772a7f1420axpby_inplace_kernelEifPKffPf --------------------------
	.section	.nv.shared._ZN36_GLOBAL__N__d3bf2a2d_4_k_cu_772a7f1420axpby_inplace_kernelEifPKffPf,"aw",@nobits
	.sectionflags	@""
	.align	16
	.zero		1024


//--------------------- .nv.shared._ZN36_GLOBAL__N__d3bf2a2d_4_k_cu_772a7f1415vec_copy_kernelEiPKfPf --------------------------
	.section	.nv.shared._ZN36_GLOBAL__N__d3bf2a2d_4_k_cu_772a7f1415vec_copy_kernelEiPKfPf,"aw",@nobits
	.sectionflags	@""
	.align	16
	.zero		1024


//--------------------- .nv.shared._ZN36_GLOBAL__N__d3bf2a2d_4_k_cu_772a7f1415csr_spmv_kernelEiPKiS1_PKfS3_Pf --------------------------
	.section	.nv.shared._ZN36_GLOBAL__N__d3bf2a2d_4_k_cu_772a7f1415csr_spmv_kernelEiPKiS1_PKfS3_Pf,"aw",@nobits
	.sectionflags	@""
	.align	16
	.zero		1024


//--------------------- .nv.constant0._ZN36_GLOBAL__N__d3bf2a2d_4_k_cu_772a7f1421combine_update_kernelEiPKfiiS1_S1_Pf --------------------------
	.section	.nv.constant0._ZN36_GLOBAL__N__d3bf2a2d_4_k_cu_772a7f1421combine_update_kernelEiPKfiiS1_S1_Pf,"a",@progbits
	.sectionflags	@""
	.align	4
.nv.constant0._ZN36_GLOBAL__N__d3bf2a2d_4_k_cu_772a7f1421combine_update_kernelEiPKfiiS1_S1_Pf:
	.zero		944


//--------------------- .nv.constant0._ZN36_GLOBAL__N__d3bf2a2d_4_k_cu_772a7f1423small_chol_solve_kernelEPfS0_S0_i --------------------------
	.section	.nv.constant0._ZN36_GLOBAL__N__d3bf2a2d_4_k_cu_772a7f1423small_chol_solve_kernelEPfS0_S0_i,"a",@progbits
	.sectionflags	@""
	.align	4
.nv.constant0._ZN36_GLOBAL__N__d3bf2a2d_4_k_cu_772a7f1423small_chol_solve_kernelEPfS0_S0_i:
	.zero		924


//--------------------- .nv.constant0._ZN36_GLOBAL__N__d3bf2a2d_4_k_cu_772a7f1413ut_vec_kernelEiPKfiiS1_Pf --------------------------
	.section	.nv.constant0._ZN36_GLOBAL__N__d3bf2a2d_4_k_cu_772a7f1413ut_vec_kernelEiPKfiiS1_Pf,"a",@progbits
	.sectionflags	@""
	.align	4
.nv.constant0._ZN36_GLOBAL__N__d3bf2a2d_4_k_cu_772a7f1413ut_vec_kernelEiPKfiiS1_Pf:
	.zero		936


//--------------------- .nv.constant0._ZN36_GLOBAL__N__d3bf2a2d_4_k_cu_772a7f1415gram_utv_kernelEiPKfiS1_iiPf --------------------------
	.section	.nv.constant0._ZN36_GLOBAL__N__d3bf2a2d_4_k_cu_772a7f1415gram_utv_kernelEiPKfiS1_iiPf,"a",@progbits
	.sectionflags	@""
	.align	4
.nv.constant0._ZN36_GLOBAL__N__d3bf2a2d_4_k_cu_772a7f1415gram_utv_kernelEiPKfiS1_iiPf:
	.zero		944


//--------------------- .nv.constant0._ZN36_GLOBAL__N__d3bf2a2d_4_k_cu_772a7f1420axpby_inplace_kernelEifPKffPf --------------------------
	.section	.nv.constant0._ZN36_GLOBAL__N__d3bf2a2d_4_k_cu_772a7f1420axpby_inplace_kernelEifPKffPf,"a",@progbits
	.sectionflags	@""
	.align	4
.nv.constant0._ZN36_GLOBAL__N__d3bf2a2d_4_k_cu_772a7f1420axpby_inplace_kernelEifPKffPf:
	.zero		928


//--------------------- .nv.constant0._ZN36_GLOBAL__N__d3bf2a2d_4_k_cu_772a7f1415vec_copy_kernelEiPKfPf --------------------------
	.section	.nv.constant0._ZN36_GLOBAL__N__d3bf2a2d_4_k_cu_772a7f1415vec_copy_kernelEiPKfPf,"a",@progbits
	.sectionflags	@""
	.align	4
.nv.constant0._ZN36_GLOBAL__N__d3bf2a2d_4_k_cu_772a7f1415vec_copy_kernelEiPKfPf:
	.zero		920


//--------------------- .nv.constant0._ZN36_GLOBAL__N__d3bf2a2d_4_k_cu_772a7f1415csr_spmv_kernelEiPKiS1_PKfS3_Pf --------------------------
	.section	.nv.constant0._ZN36_GLOBAL__N__d3bf2a2d_4_k_cu_772a7f1415csr_spmv_kernelEiPKiS1_PKfS3_Pf,"a",@progbits
	.sectionflags	@""
	.align	4
.nv.constant0._ZN36_GLOBAL__N__d3bf2a2d_4_k_cu_772a7f1415csr_spmv_kernelEiPKiS1_PKfS3_Pf:
	.zero		944


//--------------------- SYMBOLS --------------------------

	.type		.nv.reservedSmem.offset0,@object
	.size		.nv.reservedSmem.offset0,0x4
	.type		.nv.reservedSmem.cap,@object
	.size		.nv.reservedSmem.cap,0x4
